//
// Generated by NVIDIA NVVM Compiler
//
// Compiler Build ID: CL-36424714
// Cuda compilation tools, release 13.0, V13.0.88
// Based on NVVM 20.0.0
//

.version 9.0
.target sm_100
.address_size 64

	// .globl	predictBatch

.visible .entry predictBatch(
	.param .u64 .ptr .align 1 predictBatch_param_0,
	.param .u64 .ptr .align 1 predictBatch_param_1,
	.param .u64 .ptr .align 1 predictBatch_param_2,
	.param .u64 .ptr .align 1 predictBatch_param_3,
	.param .u32 predictBatch_param_4
)
{
	.local .align 16 .b8 	__local_depot0[192];
	.reg .b64 	%SP;
	.reg .b64 	%SPL;
	.reg .pred 	%p<10>;
	.reg .b32 	%r<25>;
	.reg .b32 	%f<13>;
	.reg .b64 	%rd<29>;
	.reg .b64 	%fd<360>;

	mov.u64 	%SPL, __local_depot0;
	ld.param.u32 	%r7, [predictBatch_param_4];
	add.u64 	%rd1, %SPL, 0;
	mov.u32 	%r8, %ctaid.x;
	mov.u32 	%r9, %ntid.x;
	mov.u32 	%r10, %tid.x;
	mad.lo.s32 	%r1, %r8, %r9, %r10;
	setp.ge.s32 	%p1, %r1, %r7;
	@%p1 bra 	$L__BB0_13;
	ld.param.u64 	%rd22, [predictBatch_param_0];
	cvta.to.global.u64 	%rd11, %rd22;
	mul.lo.s32 	%r12, %r1, 18;
	mul.wide.s32 	%rd12, %r12, 8;
	add.s64 	%rd13, %rd11, %rd12;
	ld.global.f64 	%fd1, [%rd13];
	ld.global.f64 	%fd2, [%rd13+8];
	ld.global.f64 	%fd3, [%rd13+16];
	ld.global.f64 	%fd4, [%rd13+24];
	ld.global.f64 	%fd5, [%rd13+32];
	ld.global.f64 	%fd6, [%rd13+40];
	ld.global.f64 	%fd7, [%rd13+48];
	ld.global.f64 	%fd8, [%rd13+56];
	ld.global.f64 	%fd9, [%rd13+64];
	ld.global.f64 	%fd10, [%rd13+72];
	ld.global.f64 	%fd11, [%rd13+80];
	ld.global.f64 	%fd12, [%rd13+88];
	ld.global.f64 	%fd13, [%rd13+96];
	ld.global.f64 	%fd14, [%rd13+104];
	ld.global.f64 	%fd15, [%rd13+112];
	ld.global.f64 	%fd16, [%rd13+120];
	ld.global.f64 	%fd17, [%rd13+128];
	ld.global.f64 	%fd18, [%rd13+136];
	mov.b32 	%r24, 0;
	mov.b64 	%rd28, 0;
$L__BB0_2:
	ld.param.u64 	%rd23, [predictBatch_param_1];
	cvta.to.global.u64 	%rd14, %rd23;
	add.s64 	%rd15, %rd14, %rd28;
	ld.global.f64 	%fd58, [%rd15];
	fma.rn.f64 	%fd59, %fd1, %fd58, 0d0000000000000000;
	ld.global.f64 	%fd60, [%rd15+192];
	fma.rn.f64 	%fd61, %fd2, %fd60, %fd59;
	ld.global.f64 	%fd62, [%rd15+384];
	fma.rn.f64 	%fd63, %fd3, %fd62, %fd61;
	ld.global.f64 	%fd64, [%rd15+576];
	fma.rn.f64 	%fd65, %fd4, %fd64, %fd63;
	ld.global.f64 	%fd66, [%rd15+768];
	fma.rn.f64 	%fd67, %fd5, %fd66, %fd65;
	ld.global.f64 	%fd68, [%rd15+960];
	fma.rn.f64 	%fd69, %fd6, %fd68, %fd67;
	ld.global.f64 	%fd70, [%rd15+1152];
	fma.rn.f64 	%fd71, %fd7, %fd70, %fd69;
	ld.global.f64 	%fd72, [%rd15+1344];
	fma.rn.f64 	%fd73, %fd8, %fd72, %fd71;
	ld.global.f64 	%fd74, [%rd15+1536];
	fma.rn.f64 	%fd75, %fd9, %fd74, %fd73;
	ld.global.f64 	%fd76, [%rd15+1728];
	fma.rn.f64 	%fd77, %fd10, %fd76, %fd75;
	ld.global.f64 	%fd78, [%rd15+1920];
	fma.rn.f64 	%fd79, %fd11, %fd78, %fd77;
	ld.global.f64 	%fd80, [%rd15+2112];
	fma.rn.f64 	%fd81, %fd12, %fd80, %fd79;
	ld.global.f64 	%fd82, [%rd15+2304];
	fma.rn.f64 	%fd83, %fd13, %fd82, %fd81;
	ld.global.f64 	%fd84, [%rd15+2496];
	fma.rn.f64 	%fd85, %fd14, %fd84, %fd83;
	ld.global.f64 	%fd86, [%rd15+2688];
	fma.rn.f64 	%fd87, %fd15, %fd86, %fd85;
	ld.global.f64 	%fd88, [%rd15+2880];
	fma.rn.f64 	%fd89, %fd16, %fd88, %fd87;
	ld.global.f64 	%fd90, [%rd15+3072];
	fma.rn.f64 	%fd91, %fd17, %fd90, %fd89;
	ld.global.f64 	%fd92, [%rd15+3264];
	fma.rn.f64 	%fd93, %fd18, %fd92, %fd91;
	setp.gt.f64 	%p2, %fd93, 0d0000000000000000;
	mul.f64 	%fd94, %fd93, 0d3FB999999999999A;
	selp.f64 	%fd95, %fd93, %fd94, %p2;
	add.s64 	%rd16, %rd1, %rd28;
	st.local.f64 	[%rd16], %fd95;
	add.s32 	%r24, %r24, 1;
	add.s64 	%rd28, %rd28, 8;
	setp.ne.s32 	%p3, %r24, 24;
	@%p3 bra 	$L__BB0_2;
	ld.param.u64 	%rd24, [predictBatch_param_2];
	ld.local.v2.f64 	{%fd19, %fd20}, [%rd1];
	cvta.to.global.u64 	%rd17, %rd24;
	ld.global.f64 	%fd96, [%rd17];
	fma.rn.f64 	%fd97, %fd19, %fd96, 0d0000000000000000;
	ld.global.f64 	%fd98, [%rd17+24];
	fma.rn.f64 	%fd99, %fd20, %fd98, %fd97;
	ld.local.v2.f64 	{%fd21, %fd22}, [%rd1+16];
	ld.global.f64 	%fd100, [%rd17+48];
	fma.rn.f64 	%fd101, %fd21, %fd100, %fd99;
	ld.global.f64 	%fd102, [%rd17+72];
	fma.rn.f64 	%fd103, %fd22, %fd102, %fd101;
	ld.local.v2.f64 	{%fd23, %fd24}, [%rd1+32];
	ld.global.f64 	%fd104, [%rd17+96];
	fma.rn.f64 	%fd105, %fd23, %fd104, %fd103;
	ld.global.f64 	%fd106, [%rd17+120];
	fma.rn.f64 	%fd107, %fd24, %fd106, %fd105;
	ld.local.v2.f64 	{%fd25, %fd26}, [%rd1+48];
	ld.global.f64 	%fd108, [%rd17+144];
	fma.rn.f64 	%fd109, %fd25, %fd108, %fd107;
	ld.global.f64 	%fd110, [%rd17+168];
	fma.rn.f64 	%fd111, %fd26, %fd110, %fd109;
	ld.local.v2.f64 	{%fd27, %fd28}, [%rd1+64];
	ld.global.f64 	%fd112, [%rd17+192];
	fma.rn.f64 	%fd113, %fd27, %fd112, %fd111;
	ld.global.f64 	%fd114, [%rd17+216];
	fma.rn.f64 	%fd115, %fd28, %fd114, %fd113;
	ld.local.v2.f64 	{%fd29, %fd30}, [%rd1+80];
	ld.global.f64 	%fd116, [%rd17+240];
	fma.rn.f64 	%fd117, %fd29, %fd116, %fd115;
	ld.global.f64 	%fd118, [%rd17+264];
	fma.rn.f64 	%fd119, %fd30, %fd118, %fd117;
	ld.local.v2.f64 	{%fd31, %fd32}, [%rd1+96];
	ld.global.f64 	%fd120, [%rd17+288];
	fma.rn.f64 	%fd121, %fd31, %fd120, %fd119;
	ld.global.f64 	%fd122, [%rd17+312];
	fma.rn.f64 	%fd123, %fd32, %fd122, %fd121;
	ld.local.v2.f64 	{%fd33, %fd34}, [%rd1+112];
	ld.global.f64 	%fd124, [%rd17+336];
	fma.rn.f64 	%fd125, %fd33, %fd124, %fd123;
	ld.global.f64 	%fd126, [%rd17+360];
	fma.rn.f64 	%fd127, %fd34, %fd126, %fd125;
	ld.local.v2.f64 	{%fd35, %fd36}, [%rd1+128];
	ld.global.f64 	%fd128, [%rd17+384];
	fma.rn.f64 	%fd129, %fd35, %fd128, %fd127;
	ld.global.f64 	%fd130, [%rd17+408];
	fma.rn.f64 	%fd131, %fd36, %fd130, %fd129;
	ld.local.v2.f64 	{%fd37, %fd38}, [%rd1+144];
	ld.global.f64 	%fd132, [%rd17+432];
	fma.rn.f64 	%fd133, %fd37, %fd132, %fd131;
	ld.global.f64 	%fd134, [%rd17+456];
	fma.rn.f64 	%fd135, %fd38, %fd134, %fd133;
	ld.local.v2.f64 	{%fd39, %fd40}, [%rd1+160];
	ld.global.f64 	%fd136, [%rd17+480];
	fma.rn.f64 	%fd137, %fd39, %fd136, %fd135;
	ld.global.f64 	%fd138, [%rd17+504];
	fma.rn.f64 	%fd139, %fd40, %fd138, %fd137;
	ld.local.v2.f64 	{%fd41, %fd42}, [%rd1+176];
	ld.global.f64 	%fd140, [%rd17+528];
	fma.rn.f64 	%fd141, %fd41, %fd140, %fd139;
	ld.global.f64 	%fd142, [%rd17+552];
	fma.rn.f64 	%fd43, %fd42, %fd142, %fd141;
	{
	.reg .b32 %temp; 
	mov.b64 	{%temp, %r13}, %fd43;
	}
	and.b32  	%r4, %r13, 2147483647;
	{
	.reg .b32 %temp; 
	mov.b64 	{%r14, %temp}, %fd43;
	}
	mov.b64 	%fd44, {%r14, %r4};
	setp.ltu.f64 	%p4, %fd44, 0d3FE4F92224DD2F1A;
	@%p4 bra 	$L__BB0_5;
	add.f64 	%fd143, %fd44, %fd44;
	cvt.rn.f32.f64 	%f1, %fd143;
	mul.f32 	%f2, %f1, 0f3FB8AA3B;
	cvt.rni.f32.f32 	%f3, %f2;
	cvt.f64.f32 	%fd144, %f3;
	fma.rn.f64 	%fd145, %fd144, 0dBFE62E42FEFA39EF, %fd143;
	fma.rn.f64 	%fd146, %fd145, 0d3E5AE904A4741B81, 0d3E928A27F89B6999;
	fma.rn.f64 	%fd147, %fd146, %fd145, 0d3EC71DE715FF7E07;
	fma.rn.f64 	%fd148, %fd147, %fd145, 0d3EFA019A6B0AC45A;
	fma.rn.f64 	%fd149, %fd148, %fd145, 0d3F2A01A017EED94F;
	fma.rn.f64 	%fd150, %fd149, %fd145, 0d3F56C16C17F2A71B;
	fma.rn.f64 	%fd151, %fd150, %fd145, 0d3F811111111173C4;
	fma.rn.f64 	%fd152, %fd151, %fd145, 0d3FA555555555211A;
	fma.rn.f64 	%fd153, %fd152, %fd145, 0d3FC5555555555540;
	fma.rn.f64 	%fd154, %fd153, %fd145, 0d3FE0000000000005;
	mul.f64 	%fd155, %fd145, %fd154;
	fma.rn.f64 	%fd156, %fd155, %fd145, %fd145;
	ex2.approx.ftz.f32 	%f4, %f3;
	cvt.f64.f32 	%fd157, %f4;
	mov.f64 	%fd158, 0d3FF0000000000000;
	sub.f64 	%fd159, %fd158, %fd157;
	neg.f64 	%fd160, %fd156;
	fma.rn.f64 	%fd161, %fd160, %fd157, %fd159;
	mov.f64 	%fd162, 0d4000000000000000;
	sub.f64 	%fd163, %fd162, %fd161;
	rcp.approx.ftz.f64 	%fd164, %fd163;
	neg.f64 	%fd165, %fd163;
	fma.rn.f64 	%fd166, %fd165, %fd164, 0d3FF0000000000000;
	fma.rn.f64 	%fd167, %fd166, %fd166, %fd166;
	fma.rn.f64 	%fd168, %fd167, %fd164, %fd164;
	fma.rn.f64 	%fd169, %fd168, 0dC000000000000000, 0d3FF0000000000000;
	setp.gt.u32 	%p5, %r4, 1077088193;
	selp.f64 	%fd170, 0d3FF0000000000000, %fd169, %p5;
	copysign.f64 	%fd357, %fd43, %fd170;
	bra.uni 	$L__BB0_6;
$L__BB0_5:
	mul.f64 	%fd171, %fd43, %fd43;
	fma.rn.f64 	%fd172, %fd171, 0dBEF0BC46E2F5E964, 0d3F14359F420AFC3D;
	fma.rn.f64 	%fd173, %fd172, %fd171, 0dBF2DF9F0728C5D84;
	fma.rn.f64 	%fd174, %fd173, %fd171, 0d3F4337D1CEC4F033;
	fma.rn.f64 	%fd175, %fd174, %fd171, 0dBF57D6E9674335B3;
	fma.rn.f64 	%fd176, %fd175, %fd171, 0d3F6D6D000D7AAD3D;
	fma.rn.f64 	%fd177, %fd176, %fd171, 0dBF8226E1F3CF1EF5;
	fma.rn.f64 	%fd178, %fd177, %fd171, 0d3F9664F47EC0C8CF;
	fma.rn.f64 	%fd179, %fd178, %fd171, 0dBFABA1BA1B80AB40;
	fma.rn.f64 	%fd180, %fd179, %fd171, 0d3FC111111110FA4A;
	fma.rn.f64 	%fd181, %fd180, %fd171, 0dBFD5555555555550;
	fma.rn.f64 	%fd182, %fd181, %fd171, 0d0000000000000000;
	fma.rn.f64 	%fd357, %fd182, %fd43, %fd43;
$L__BB0_6:
	ld.param.u64 	%rd27, [predictBatch_param_3];
	ld.param.u64 	%rd25, [predictBatch_param_2];
	mov.u32 	%r15, %ctaid.x;
	mov.u32 	%r16, %ntid.x;
	mov.u32 	%r17, %tid.x;
	mad.lo.s32 	%r18, %r15, %r16, %r17;
	mul.lo.s32 	%r19, %r18, 3;
	cvta.to.global.u64 	%rd18, %rd27;
	mul.wide.s32 	%rd19, %r19, 8;
	add.s64 	%rd4, %rd18, %rd19;
	st.global.f64 	[%rd4], %fd357;
	cvta.to.global.u64 	%rd20, %rd25;
	ld.global.f64 	%fd183, [%rd20+8];
	fma.rn.f64 	%fd184, %fd19, %fd183, 0d0000000000000000;
	ld.global.f64 	%fd185, [%rd20+32];
	fma.rn.f64 	%fd186, %fd20, %fd185, %fd184;
	ld.global.f64 	%fd187, [%rd20+56];
	fma.rn.f64 	%fd188, %fd21, %fd187, %fd186;
	ld.global.f64 	%fd189, [%rd20+80];
	fma.rn.f64 	%fd190, %fd22, %fd189, %fd188;
	ld.global.f64 	%fd191, [%rd20+104];
	fma.rn.f64 	%fd192, %fd23, %fd191, %fd190;
	ld.global.f64 	%fd193, [%rd20+128];
	fma.rn.f64 	%fd194, %fd24, %fd193, %fd192;
	ld.global.f64 	%fd195, [%rd20+152];
	fma.rn.f64 	%fd196, %fd25, %fd195, %fd194;
	ld.global.f64 	%fd197, [%rd20+176];
	fma.rn.f64 	%fd198, %fd26, %fd197, %fd196;
	ld.global.f64 	%fd199, [%rd20+200];
	fma.rn.f64 	%fd200, %fd27, %fd199, %fd198;
	ld.global.f64 	%fd201, [%rd20+224];
	fma.rn.f64 	%fd202, %fd28, %fd201, %fd200;
	ld.global.f64 	%fd203, [%rd20+248];
	fma.rn.f64 	%fd204, %fd29, %fd203, %fd202;
	ld.global.f64 	%fd205, [%rd20+272];
	fma.rn.f64 	%fd206, %fd30, %fd205, %fd204;
	ld.global.f64 	%fd207, [%rd20+296];
	fma.rn.f64 	%fd208, %fd31, %fd207, %fd206;
	ld.global.f64 	%fd209, [%rd20+320];
	fma.rn.f64 	%fd210, %fd32, %fd209, %fd208;
	ld.global.f64 	%fd211, [%rd20+344];
	fma.rn.f64 	%fd212, %fd33, %fd211, %fd210;
	ld.global.f64 	%fd213, [%rd20+368];
	fma.rn.f64 	%fd214, %fd34, %fd213, %fd212;
	ld.global.f64 	%fd215, [%rd20+392];
	fma.rn.f64 	%fd216, %fd35, %fd215, %fd214;
	ld.global.f64 	%fd217, [%rd20+416];
	fma.rn.f64 	%fd218, %fd36, %fd217, %fd216;
	ld.global.f64 	%fd219, [%rd20+440];
	fma.rn.f64 	%fd220, %fd37, %fd219, %fd218;
	ld.global.f64 	%fd221, [%rd20+464];
	fma.rn.f64 	%fd222, %fd38, %fd221, %fd220;
	ld.global.f64 	%fd223, [%rd20+488];
	fma.rn.f64 	%fd224, %fd39, %fd223, %fd222;
	ld.global.f64 	%fd225, [%rd20+512];
	fma.rn.f64 	%fd226, %fd40, %fd225, %fd224;
	ld.global.f64 	%fd227, [%rd20+536];
	fma.rn.f64 	%fd228, %fd41, %fd227, %fd226;
	ld.global.f64 	%fd229, [%rd20+560];
	fma.rn.f64 	%fd48, %fd42, %fd229, %fd228;
	{
	.reg .b32 %temp; 
	mov.b64 	{%temp, %r20}, %fd48;
	}
	and.b32  	%r5, %r20, 2147483647;
	{
	.reg .b32 %temp; 
	mov.b64 	{%r21, %temp}, %fd48;
	}
	mov.b64 	%fd49, {%r21, %r5};
	setp.ltu.f64 	%p6, %fd49, 0d3FE4F92224DD2F1A;
	@%p6 bra 	$L__BB0_8;
	add.f64 	%fd230, %fd49, %fd49;
	cvt.rn.f32.f64 	%f5, %fd230;
	mul.f32 	%f6, %f5, 0f3FB8AA3B;
	cvt.rni.f32.f32 	%f7, %f6;
	cvt.f64.f32 	%fd231, %f7;
	fma.rn.f64 	%fd232, %fd231, 0dBFE62E42FEFA39EF, %fd230;
	fma.rn.f64 	%fd233, %fd232, 0d3E5AE904A4741B81, 0d3E928A27F89B6999;
	fma.rn.f64 	%fd234, %fd233, %fd232, 0d3EC71DE715FF7E07;
	fma.rn.f64 	%fd235, %fd234, %fd232, 0d3EFA019A6B0AC45A;
	fma.rn.f64 	%fd236, %fd235, %fd232, 0d3F2A01A017EED94F;
	fma.rn.f64 	%fd237, %fd236, %fd232, 0d3F56C16C17F2A71B;
	fma.rn.f64 	%fd238, %fd237, %fd232, 0d3F811111111173C4;
	fma.rn.f64 	%fd239, %fd238, %fd232, 0d3FA555555555211A;
	fma.rn.f64 	%fd240, %fd239, %fd232, 0d3FC5555555555540;
	fma.rn.f64 	%fd241, %fd240, %fd232, 0d3FE0000000000005;
	mul.f64 	%fd242, %fd232, %fd241;
	fma.rn.f64 	%fd243, %fd242, %fd232, %fd232;
	ex2.approx.ftz.f32 	%f8, %f7;
	cvt.f64.f32 	%fd244, %f8;
	mov.f64 	%fd245, 0d3FF0000000000000;
	sub.f64 	%fd246, %fd245, %fd244;
	neg.f64 	%fd247, %fd243;
	fma.rn.f64 	%fd248, %fd247, %fd244, %fd246;
	mov.f64 	%fd249, 0d4000000000000000;
	sub.f64 	%fd250, %fd249, %fd248;
	rcp.approx.ftz.f64 	%fd251, %fd250;
	neg.f64 	%fd252, %fd250;
	fma.rn.f64 	%fd253, %fd252, %fd251, 0d3FF0000000000000;
	fma.rn.f64 	%fd254, %fd253, %fd253, %fd253;
	fma.rn.f64 	%fd255, %fd254, %fd251, %fd251;
	fma.rn.f64 	%fd256, %fd255, 0dC000000000000000, 0d3FF0000000000000;
	setp.gt.u32 	%p7, %r5, 1077088193;
	selp.f64 	%fd257, 0d3FF0000000000000, %fd256, %p7;
	copysign.f64 	%fd358, %fd48, %fd257;
	bra.uni 	$L__BB0_9;
$L__BB0_8:
	mul.f64 	%fd258, %fd48, %fd48;
	fma.rn.f64 	%fd259, %fd258, 0dBEF0BC46E2F5E964, 0d3F14359F420AFC3D;
	fma.rn.f64 	%fd260, %fd259, %fd258, 0dBF2DF9F0728C5D84;
	fma.rn.f64 	%fd261, %fd260, %fd258, 0d3F4337D1CEC4F033;
	fma.rn.f64 	%fd262, %fd261, %fd258, 0dBF57D6E9674335B3;
	fma.rn.f64 	%fd263, %fd262, %fd258, 0d3F6D6D000D7AAD3D;
	fma.rn.f64 	%fd264, %fd263, %fd258, 0dBF8226E1F3CF1EF5;
	fma.rn.f64 	%fd265, %fd264, %fd258, 0d3F9664F47EC0C8CF;
	fma.rn.f64 	%fd266, %fd265, %fd258, 0dBFABA1BA1B80AB40;
	fma.rn.f64 	%fd267, %fd266, %fd258, 0d3FC111111110FA4A;
	fma.rn.f64 	%fd268, %fd267, %fd258, 0dBFD5555555555550;
	fma.rn.f64 	%fd269, %fd268, %fd258, 0d0000000000000000;
	fma.rn.f64 	%fd358, %fd269, %fd48, %fd48;
$L__BB0_9:
	ld.param.u64 	%rd26, [predictBatch_param_2];
	st.global.f64 	[%rd4+8], %fd358;
	cvta.to.global.u64 	%rd21, %rd26;
	ld.global.f64 	%fd270, [%rd21+16];
	fma.rn.f64 	%fd271, %fd19, %fd270, 0d0000000000000000;
	ld.global.f64 	%fd272, [%rd21+40];
	fma.rn.f64 	%fd273, %fd20, %fd272, %fd271;
	ld.global.f64 	%fd274, [%rd21+64];
	fma.rn.f64 	%fd275, %fd21, %fd274, %fd273;
	ld.global.f64 	%fd276, [%rd21+88];
	fma.rn.f64 	%fd277, %fd22, %fd276, %fd275;
	ld.global.f64 	%fd278, [%rd21+112];
	fma.rn.f64 	%fd279, %fd23, %fd278, %fd277;
	ld.global.f64 	%fd280, [%rd21+136];
	fma.rn.f64 	%fd281, %fd24, %fd280, %fd279;
	ld.global.f64 	%fd282, [%rd21+160];
	fma.rn.f64 	%fd283, %fd25, %fd282, %fd281;
	ld.global.f64 	%fd284, [%rd21+184];
	fma.rn.f64 	%fd285, %fd26, %fd284, %fd283;
	ld.global.f64 	%fd286, [%rd21+208];
	fma.rn.f64 	%fd287, %fd27, %fd286, %fd285;
	ld.global.f64 	%fd288, [%rd21+232];
	fma.rn.f64 	%fd289, %fd28, %fd288, %fd287;
	ld.global.f64 	%fd290, [%rd21+256];
	fma.rn.f64 	%fd291, %fd29, %fd290, %fd289;
	ld.global.f64 	%fd292, [%rd21+280];
	fma.rn.f64 	%fd293, %fd30, %fd292, %fd291;
	ld.global.f64 	%fd294, [%rd21+304];
	fma.rn.f64 	%fd295, %fd31, %fd294, %fd293;
	ld.global.f64 	%fd296, [%rd21+328];
	fma.rn.f64 	%fd297, %fd32, %fd296, %fd295;
	ld.global.f64 	%fd298, [%rd21+352];
	fma.rn.f64 	%fd299, %fd33, %fd298, %fd297;
	ld.global.f64 	%fd300, [%rd21+376];
	fma.rn.f64 	%fd301, %fd34, %fd300, %fd299;
	ld.global.f64 	%fd302, [%rd21+400];
	fma.rn.f64 	%fd303, %fd35, %fd302, %fd301;
	ld.global.f64 	%fd304, [%rd21+424];
	fma.rn.f64 	%fd305, %fd36, %fd304, %fd303;
	ld.global.f64 	%fd306, [%rd21+448];
	fma.rn.f64 	%fd307, %fd37, %fd306, %fd305;
	ld.global.f64 	%fd308, [%rd21+472];
	fma.rn.f64 	%fd309, %fd38, %fd308, %fd307;
	ld.global.f64 	%fd310, [%rd21+496];
	fma.rn.f64 	%fd311, %fd39, %fd310, %fd309;
	ld.global.f64 	%fd312, [%rd21+520];
	fma.rn.f64 	%fd313, %fd40, %fd312, %fd311;
	ld.global.f64 	%fd314, [%rd21+544];
	fma.rn.f64 	%fd315, %fd41, %fd314, %fd313;
	ld.global.f64 	%fd316, [%rd21+568];
	fma.rn.f64 	%fd53, %fd42, %fd316, %fd315;
	{
	.reg .b32 %temp; 
	mov.b64 	{%temp, %r22}, %fd53;
	}
	and.b32  	%r6, %r22, 2147483647;
	{
	.reg .b32 %temp; 
	mov.b64 	{%r23, %temp}, %fd53;
	}
	mov.b64 	%fd54, {%r23, %r6};
	setp.ltu.f64 	%p8, %fd54, 0d3FE4F92224DD2F1A;
	@%p8 bra 	$L__BB0_11;
	add.f64 	%fd317, %fd54, %fd54;
	cvt.rn.f32.f64 	%f9, %fd317;
	mul.f32 	%f10, %f9, 0f3FB8AA3B;
	cvt.rni.f32.f32 	%f11, %f10;
	cvt.f64.f32 	%fd318, %f11;
	fma.rn.f64 	%fd319, %fd318, 0dBFE62E42FEFA39EF, %fd317;
	fma.rn.f64 	%fd320, %fd319, 0d3E5AE904A4741B81, 0d3E928A27F89B6999;
	fma.rn.f64 	%fd321, %fd320, %fd319, 0d3EC71DE715FF7E07;
	fma.rn.f64 	%fd322, %fd321, %fd319, 0d3EFA019A6B0AC45A;
	fma.rn.f64 	%fd323, %fd322, %fd319, 0d3F2A01A017EED94F;
	fma.rn.f64 	%fd324, %fd323, %fd319, 0d3F56C16C17F2A71B;
	fma.rn.f64 	%fd325, %fd324, %fd319, 0d3F811111111173C4;
	fma.rn.f64 	%fd326, %fd325, %fd319, 0d3FA555555555211A;
	fma.rn.f64 	%fd327, %fd326, %fd319, 0d3FC5555555555540;
	fma.rn.f64 	%fd328, %fd327, %fd319, 0d3FE0000000000005;
	mul.f64 	%fd329, %fd319, %fd328;
	fma.rn.f64 	%fd330, %fd329, %fd319, %fd319;
	ex2.approx.ftz.f32 	%f12, %f11;
	cvt.f64.f32 	%fd331, %f12;
	mov.f64 	%fd332, 0d3FF0000000000000;
	sub.f64 	%fd333, %fd332, %fd331;
	neg.f64 	%fd334, %fd330;
	fma.rn.f64 	%fd335, %fd334, %fd331, %fd333;
	mov.f64 	%fd336, 0d4000000000000000;
	sub.f64 	%fd337, %fd336, %fd335;
	rcp.approx.ftz.f64 	%fd338, %fd337;
	neg.f64 	%fd339, %fd337;
	fma.rn.f64 	%fd340, %fd339, %fd338, 0d3FF0000000000000;
	fma.rn.f64 	%fd341, %fd340, %fd340, %fd340;
	fma.rn.f64 	%fd342, %fd341, %fd338, %fd338;
	fma.rn.f64 	%fd343, %fd342, 0dC000000000000000, 0d3FF0000000000000;
	setp.gt.u32 	%p9, %r6, 1077088193;
	selp.f64 	%fd344, 0d3FF0000000000000, %fd343, %p9;
	copysign.f64 	%fd359, %fd53, %fd344;
	bra.uni 	$L__BB0_12;
$L__BB0_11:
	mul.f64 	%fd345, %fd53, %fd53;
	fma.rn.f64 	%fd346, %fd345, 0dBEF0BC46E2F5E964, 0d3F14359F420AFC3D;
	fma.rn.f64 	%fd347, %fd346, %fd345, 0dBF2DF9F0728C5D84;
	fma.rn.f64 	%fd348, %fd347, %fd345, 0d3F4337D1CEC4F033;
	fma.rn.f64 	%fd349, %fd348, %fd345, 0dBF57D6E9674335B3;
	fma.rn.f64 	%fd350, %fd349, %fd345, 0d3F6D6D000D7AAD3D;
	fma.rn.f64 	%fd351, %fd350, %fd345, 0dBF8226E1F3CF1EF5;
	fma.rn.f64 	%fd352, %fd351, %fd345, 0d3F9664F47EC0C8CF;
	fma.rn.f64 	%fd353, %fd352, %fd345, 0dBFABA1BA1B80AB40;
	fma.rn.f64 	%fd354, %fd353, %fd345, 0d3FC111111110FA4A;
	fma.rn.f64 	%fd355, %fd354, %fd345, 0dBFD5555555555550;
	fma.rn.f64 	%fd356, %fd355, %fd345, 0d0000000000000000;
	fma.rn.f64 	%fd359, %fd356, %fd53, %fd53;
$L__BB0_12:
	st.global.f64 	[%rd4+16], %fd359;
$L__BB0_13:
	ret;

}


// ===== COMPILED SASS (sm_100) =====

	.target	sm_100

	.elftype	@"ET_EXEC"


//--------------------- .note.nv.tkinfo           --------------------------
	.section	.note.nv.tkinfo,"",@"SHT_NOTE"
	.sectionflags	@"SHF_NOTE_NV_TKINFO"
	.tkinfo
        /*0018*/ 	.word	0x00000002
        /*0030*/ 	.string	""
        /*0030*/ 	.string	"ptxas"
        /*0030*/ 	.string	"Cuda compilation tools, release 13.0, V13.0.88"
        /*0030*/ 	.string	"Build cuda_13.0.r13.0/compiler.36424714_0"
        /*0030*/ 	.string	"-arch sm_100 -m 64 "



//--------------------- .note.nv.cuinfo           --------------------------
	.section	.note.nv.cuinfo,"",@"SHT_NOTE"
	.sectionflags	@"SHF_NOTE_NV_CUINFO"
        /*0018*/ 	.short	0x0002
        /*001a*/ 	.short	0x0064
        /*001c*/ 	.short	0x0082
	.zero		2


//--------------------- .nv.info                  --------------------------
	.section	.nv.info,"",@"SHT_CUDA_INFO"
	.align	4


	//----- nvinfo : EIATTR_REGCOUNT
	.align		4
        /*0000*/ 	.byte	0x04, 0x2f
        /*0002*/ 	.short	(.L_1 - .L_0)
	.align		4
.L_0:
        /*0004*/ 	.word	index@(predictBatch)
        /*0008*/ 	.word	0x00000040


	//----- nvinfo : EIATTR_FRAME_SIZE
	.align		4
.L_1:
        /*000c*/ 	.byte	0x04, 0x11
        /*000e*/ 	.short	(.L_3 - .L_2)
	.align		4
.L_2:
        /*0010*/ 	.word	index@(predictBatch)
        /*0014*/ 	.word	0x000000c0


	//----- nvinfo : EIATTR_MIN_STACK_SIZE
	.align		4
.L_3:
        /*0018*/ 	.byte	0x04, 0x12
        /*001a*/ 	.short	(.L_5 - .L_4)
	.align		4
.L_4:
        /*001c*/ 	.word	index@(predictBatch)
        /*0020*/ 	.word	0x000000c0
.L_5:


//--------------------- .nv.compat                --------------------------
	.section	.nv.compat,"",@"SHT_CUDA_COMPAT_INFO"
	.align	4
        /*0000*/ 	.byte	0x02, 0x09, 0x00, 0x00, 0x02, 0x02, 0x01, 0x00, 0x02, 0x05, 0x05, 0x00, 0x03, 0x07, 0x01, 0x01
        /*0010*/ 	.byte	0x02, 0x03, 0x00, 0x00, 0x02, 0x06, 0x01, 0x00, 0x04, 0x0b, 0x08, 0x00, 0x01, 0x00, 0x00, 0x00
        /*0020*/ 	.byte	0x00, 0x00, 0x00, 0x00


//--------------------- .nv.info.predictBatch     --------------------------
	.section	.nv.info.predictBatch,"",@"SHT_CUDA_INFO"
	.sectionflags	@""
	.align	4


	//----- nvinfo : EIATTR_CUDA_API_VERSION
	.align		4
        /*0000*/ 	.byte	0x04, 0x37
        /*0002*/ 	.short	(.L_7 - .L_6)
.L_6:
        /*0004*/ 	.word	0x00000082


	//----- nvinfo : EIATTR_KPARAM_INFO
	.align		4
.L_7:
        /*0008*/ 	.byte	0x04, 0x17
        /*000a*/ 	.short	(.L_9 - .L_8)
.L_8:
        /*000c*/ 	.word	0x00000000
        /*0010*/ 	.short	0x0004
        /*0012*/ 	.short	0x0020
        /*0014*/ 	.byte	0x00, 0xf0, 0x11, 0x00


	//----- nvinfo : EIATTR_KPARAM_INFO
	.align		4
.L_9:
        /*0018*/ 	.byte	0x04, 0x17
        /*001a*/ 	.short	(.L_11 - .L_10)
.L_10:
        /*001c*/ 	.word	0x00000000
        /*0020*/ 	.short	0x0003
        /*0022*/ 	.short	0x0018
        /*0024*/ 	.byte	0x00, 0xf5, 0x21, 0x00


	//----- nvinfo : EIATTR_KPARAM_INFO
	.align		4
.L_11:
        /*0028*/ 	.byte	0x04, 0x17
        /*002a*/ 	.short	(.L_13 - .L_12)
.L_12:
        /*002c*/ 	.word	0x00000000
        /*0030*/ 	.short	0x0002
        /*0032*/ 	.short	0x0010
        /*0034*/ 	.byte	0x00, 0xf5, 0x21, 0x00


	//----- nvinfo : EIATTR_KPARAM_INFO
	.align		4
.L_13:
        /*0038*/ 	.byte	0x04, 0x17
        /*003a*/ 	.short	(.L_15 - .L_14)
.L_14:
        /*003c*/ 	.word	0x00000000
        /*0040*/ 	.short	0x0001
        /*0042*/ 	.short	0x0008
        /*0044*/ 	.byte	0x00, 0xf5, 0x21, 0x00


	//----- nvinfo : EIATTR_KPARAM_INFO
	.align		4
.L_15:
        /*0048*/ 	.byte	0x04, 0x17
        /*004a*/ 	.short	(.L_17 - .L_16)
.L_16:
        /*004c*/ 	.word	0x00000000
        /*0050*/ 	.short	0x0000
        /*0052*/ 	.short	0x0000
        /*0054*/ 	.byte	0x00, 0xf5, 0x21, 0x00


	//----- nvinfo : EIATTR_SPARSE_MMA_MASK
	.align		4
.L_17:
        /*0058*/ 	.byte	0x03, 0x50
        /*005a*/ 	.short	0x0000


	//----- nvinfo : EIATTR_MAXREG_COUNT
	.align		4
        /*005c*/ 	.byte	0x03, 0x1b
        /*005e*/ 	.short	0x00ff


	//----- nvinfo : EIATTR_MERCURY_ISA_VERSION
	.align		4
        /*0060*/ 	.byte	0x03, 0x5f
        /*0062*/ 	.short	0x0101


	//----- nvinfo : EIATTR_VRC_CTA_INIT_COUNT
	.align		4
        /*0064*/ 	.byte	0x02, 0x4a
	.zero		1
	.zero		1


	//----- nvinfo : EIATTR_EXIT_INSTR_OFFSETS
	.align		4
        /*0068*/ 	.byte	0x04, 0x1c
        /*006a*/ 	.short	(.L_19 - .L_18)


	//   ....[0]....
.L_18:
        /*006c*/ 	.word	0x00000080


	//   ....[1]....
        /*0070*/ 	.word	0x00002a50


	//----- nvinfo : EIATTR_CRS_STACK_SIZE
	.align		4
.L_19:
        /*0074*/ 	.byte	0x04, 0x1e
        /*0076*/ 	.short	(.L_21 - .L_20)
.L_20:
        /*0078*/ 	.word	0x00000000


	//----- nvinfo : EIATTR_CBANK_PARAM_SIZE
	.align		4
.L_21:
        /*007c*/ 	.byte	0x03, 0x19
        /*007e*/ 	.short	0x0024


	//----- nvinfo : EIATTR_PARAM_CBANK
	.align		4
        /*0080*/ 	.byte	0x04, 0x0a
        /*0082*/ 	.short	(.L_23 - .L_22)
	.align		4
.L_22:
        /*0084*/ 	.word	index@(.nv.constant0.predictBatch)
        /*0088*/ 	.short	0x0380
        /*008a*/ 	.short	0x0024


	//----- nvinfo : EIATTR_SW_WAR
	.align		4
.L_23:
        /*008c*/ 	.byte	0x04, 0x36
        /*008e*/ 	.short	(.L_25 - .L_24)
.L_24:
        /*0090*/ 	.word	0x00000008
.L_25:


//--------------------- .nv.callgraph             --------------------------
	.section	.nv.callgraph,"",@"SHT_CUDA_CALLGRAPH"
	.align	4
	.sectionentsize	8
	.align		4
        /*0000*/ 	.word	0x00000000
	.align		4
        /*0004*/ 	.word	0xffffffff
	.align		4
        /*0008*/ 	.word	0x00000000
	.align		4
        /*000c*/ 	.word	0xfffffffe
	.align		4
        /*0010*/ 	.word	0x00000000
	.align		4
        /*0014*/ 	.word	0xfffffffd
	.align		4
        /*0018*/ 	.word	0x00000000
	.align		4
        /*001c*/ 	.word	0xfffffffc


//--------------------- .text.predictBatch        --------------------------
	.section	.text.predictBatch,"ax",@progbits
	.align	128
        .global         predictBatch
        .type           predictBatch,@function
        .size           predictBatch,(.L_x_11 - predictBatch)
        .other          predictBatch,@"STO_CUDA_ENTRY STV_DEFAULT"
predictBatch:
.text.predictBatch:
[----:B------:R-:W0:Y:S01]  /*0000*/  LDC R1, c[0x0][0x37c] ;  /* 0x0000df00ff017b82 */ /* 0x000e220000000800 */
[----:B------:R-:W1:Y:S07]  /*0010*/  S2R R3, SR_TID.X ;  /* 0x0000000000037919 */ /* 0x000e6e0000002100 */
[----:B------:R-:W1:Y:S01]  /*0020*/  S2UR UR5, SR_CTAID.X ;  /* 0x00000000000579c3 */ /* 0x000e620000002500 */
[----:B------:R-:W2:Y:S01]  /*0030*/  LDCU UR4, c[0x0][0x3a0] ;  /* 0x00007400ff0477ac */ /* 0x000ea20008000800 */
[----:B0-----:R-:W-:-:S06]  /*0040*/  VIADD R1, R1, 0xffffff40 ;  /* 0xffffff4001017836 */ /* 0x001fcc0000000000 */
[----:B------:R-:W1:Y:S02]  /*0050*/  LDC R0, c[0x0][0x360] ;  /* 0x0000d800ff007b82 */ /* 0x000e640000000800 */
[----:B-1----:R-:W-:-:S05]  /*0060*/  IMAD R0, R0, UR5, R3 ;  /* 0x0000000500007c24 */ /* 0x002fca000f8e0203 */
[----:B--2---:R-:W-:-:S13]  /*0070*/  ISETP.GE.AND P0, PT, R0, UR4, PT ;  /* 0x0000000400007c0c */ /* 0x004fda000bf06270 */
[----:B------:R-:W-:Y:S05]  /*0080*/  @P0 EXIT ;  /* 0x000000000000094d */ /* 0x000fea0003800000 */
[----:B------:R-:W0:Y:S01]  /*0090*/  LDC.64 R38, c[0x0][0x380] ;  /* 0x0000e000ff267b82 */ /* 0x000e220000000a00 */
[----:B------:R-:W1:Y:S01]  /*00a0*/  LDCU.64 UR6, c[0x0][0x358] ;  /* 0x00006b00ff0677ac */ /* 0x000e620008000a00 */
[----:B------:R-:W-:Y:S01]  /*00b0*/  IMAD R3, R0, 0x12, RZ ;  /* 0x0000001200037824 */ /* 0x000fe200078e02ff */
[----:B------:R-:W2:Y:S03]  /*00c0*/  LDCU.64 UR8, c[0x0][0x388] ;  /* 0x00007100ff0877ac */ /* 0x000ea60008000a00 */
[----:B0-----:R-:W-:-:S05]  /*00d0*/  IMAD.WIDE R38, R3, 0x8, R38 ;  /* 0x0000000803267825 */ /* 0x001fca00078e0226 */
[----:B-1----:R0:W5:Y:S04]  /*00e0*/  LDG.E.64 R2, desc[UR6][R38.64] ;  /* 0x0000000626027981 */ /* 0x002168000c1e1b00 */
[----:B------:R0:W5:Y:S04]  /*00f0*/  LDG.E.64 R4, desc[UR6][R38.64+0x8] ;  /* 0x0000080626047981 */ /* 0x000168000c1e1b00 */
        /* <DEDUP_REMOVED lines=15> */
[----:B------:R0:W5:Y:S01]  /*01f0*/  LDG.E.64 R36, desc[UR6][R38.64+0x88] ;  /* 0x0000880626247981 */ /* 0x000162000c1e1b00 */
[----:B------:R-:W-:Y:S01]  /*0200*/  IMAD.MOV.U32 R0, RZ, RZ, RZ ;  /* 0x000000ffff007224 */ /* 0x000fe200078e00ff */
[----:B------:R-:W-:Y:S01]  /*0210*/  UMOV UR4, URZ ;  /* 0x000000ff00047c82 */ /* 0x000fe20008000000 */
[----:B--2---:R-:W-:-:S07]  /*0220*/  IMAD.MOV.U32 R48, RZ, RZ, RZ ;  /* 0x000000ffff307224 */ /* 0x004fce00078e00ff */
.L_x_0:
[----:B-1----:R-:W-:-:S04]  /*0230*/  IADD3 R40, P0, PT, R0, UR8, RZ ;  /* 0x0000000800287c10 */ /* 0x002fc8000ff1e0ff */
[----:B------:R-:W-:-:S05]  /*0240*/  IADD3.X R41, PT, PT, R48, UR9, RZ, P0, !PT ;  /* 0x0000000930297c10 */ /* 0x000fca00087fe4ff */
[----:B------:R-:W2:Y:S04]  /*0250*/  LDG.E.64 R42, desc[UR6][R40.64] ;  /* 0x00000006282a7981 */ /* 0x000ea8000c1e1b00 */
[----:B------:R-:W3:Y:S04]  /*0260*/  LDG.E.64 R44, desc[UR6][R40.64+0xc0] ;  /* 0x0000c006282c7981 */ /* 0x000ee8000c1e1b00 */
[----:B------:R-:W4:Y:S04]  /*0270*/  LDG.E.64 R46, desc[UR6][R40.64+0x8] ;  /* 0x00000806282e7981 */ /* 0x000f28000c1e1b00 */
[----:B------:R-:W4:Y:S04]  /*0280*/  LDG.E.64 R58, desc[UR6][R40.64+0x180] ;  /* 0x00018006283a7981 */ /* 0x000f28000c1e1b00 */
[----:B0-----:R-:W4:Y:S04]  /*0290*/  LDG.E.64 R38, desc[UR6][R40.64+0xc8] ;  /* 0x0000c80628267981 */ /* 0x001f28000c1e1b00 */
[----:B------:R-:W4:Y:S04]  /*02a0*/  LDG.E.64 R56, desc[UR6][R40.64+0x188] ;  /* 0x0001880628387981 */ /* 0x000f28000c1e1b00 */
[----:B------:R-:W4:Y:S04]  /*02b0*/  LDG.E.64 R52, desc[UR6][R40.64+0x240] ;  /* 0x0002400628347981 */ /* 0x000f28000c1e1b00 */
[----:B------:R-:W4:Y:S04]  /*02c0*/  LDG.E.64 R50, desc[UR6][R40.64+0x248] ;  /* 0x0002480628327981 */ /* 0x000f28000c1e1b00 */
[----:B------:R-:W4:Y:S04]  /*02d0*/  LDG.E.64 R54, desc[UR6][R40.64+0x308] ;  /* 0x0003080628367981 */ /* 0x000f28000c1e1b00 */
[----:B------:R-:W4:Y:S01]  /*02e0*/  LDG.E.64 R60, desc[UR6][R40.64+0xcd8] ;  /* 0x000cd806283c7981 */ /* 0x000f22000c1e1b00 */
[----:B--2--5:R-:W-:-:S08]  /*02f0*/  DFMA R42, R2, R42, RZ ;  /* 0x0000002a022a722b */ /* 0x024fd000000000ff */
[----:B---3--:R-:W-:Y:S02]  /*0300*/  DFMA R42, R4, R44, R42 ;  /* 0x0000002c042a722b */ /* 0x008fe4000000002a */
[----:B----4-:R-:W-:Y:S01]  /*0310*/  DFMA R46, R2, R46, RZ ;  /* 0x0000002e022e722b */ /* 0x010fe200000000ff */
[----:B------:R-:W2:Y:S05]  /*0320*/  LDG.E.64 R44, desc[UR6][R40.64+0x10] ;  /* 0x00001006282c7981 */ /* 0x000eaa000c1e1b00 */
[----:B------:R-:W-:Y:S02]  /*0330*/  DFMA R58, R6, R58, R42 ;  /* 0x0000003a063a722b */ /* 0x000fe4000000002a */
[----:B------:R-:W-:Y:S01]  /*0340*/  DFMA R42, R4, R38, R46 ;  /* 0x00000026042a722b */ /* 0x000fe2000000002e */
[----:B------:R-:W3:Y:S04]  /*0350*/  LDG.E.64 R38, desc[UR6][R40.64+0xd0] ;  /* 0x0000d00628267981 */ /* 0x000ee8000c1e1b00 */
[----:B------:R-:W4:Y:S03]  /*0360*/  LDG.E.64 R46, desc[UR6][R40.64+0x300] ;  /* 0x00030006282e7981 */ /* 0x000f26000c1e1b00 */
[----:B------:R-:W-:-:S02]  /*0370*/  DFMA R56, R6, R56, R42 ;  /* 0x000000380638722b */ /* 0x000fc4000000002a */
[----:B------:R-:W4:Y:S01]  /*0380*/  LDG.E.64 R42, desc[UR6][R40.64+0x190] ;  /* 0x00019006282a7981 */ /* 0x000f22000c1e1b00 */
[----:B------:R-:W-:-:S03]  /*0390*/  DFMA R52, R8, R52, R58 ;  /* 0x000000340834722b */ /* 0x000fc6000000003a */
[----:B------:R-:W4:Y:S02]  /*03a0*/  LDG.E.64 R58, desc[UR6][R40.64+0x3c0] ;  /* 0x0003c006283a7981 */ /* 0x000f24000c1e1b00 */
[----:B------:R-:W-:Y:S02]  /*03b0*/  DFMA R50, R8, R50, R56 ;  /* 0x000000320832722b */ /* 0x000fe40000000038 */
[----:B------:R-:W4:Y:S06]  /*03c0*/  LDG.E.64 R56, desc[UR6][R40.64+0x3c8] ;  /* 0x0003c80628387981 */ /* 0x000f2c000c1e1b00 */
[----:B------:R-:W-:-:S02]  /*03d0*/  DFMA R54, R10, R54, R50 ;  /* 0x000000360a36722b */ /* 0x000fc40000000032 */
[----:B------:R-:W4:Y:S01]  /*03e0*/  LDG.E.64 R50, desc[UR6][R40.64+0x310] ;  /* 0x0003100628327981 */ /* 0x000f22000c1e1b00 */
[----:B--2---:R-:W-:-:S08]  /*03f0*/  DFMA R44, R2, R44, RZ ;  /* 0x0000002c022c722b */ /* 0x004fd000000000ff */
[----:B---3--:R-:W-:Y:S01]  /*0400*/  DFMA R44, R4, R38, R44 ;  /* 0x00000026042c722b */ /* 0x008fe2000000002c */
[----:B------:R-:W2:Y:S01]  /*0410*/  LDG.E.64 R38, desc[UR6][R40.64+0x480] ;  /* 0x0004800628267981 */ /* 0x000ea2000c1e1b00 */
[----:B----4-:R-:W-:-:S03]  /*0420*/  DFMA R46, R10, R46, R52 ;  /* 0x0000002e0a2e722b */ /* 0x010fc60000000034 */
[----:B------:R-:W3:Y:S03]  /*0430*/  LDG.E.64 R52, desc[UR6][R40.64+0x250] ;  /* 0x0002500628347981 */ /* 0x000ee6000c1e1b00 */
[----:B------:R-:W-:Y:S02]  /*0440*/  DFMA R42, R6, R42, R44 ;  /* 0x0000002a062a722b */ /* 0x000fe4000000002c */
[----:B------:R-:W4:Y:S01]  /*0450*/  LDG.E.64 R44, desc[UR6][R40.64+0x488] ;  /* 0x00048806282c7981 */ /* 0x000f22000c1e1b00 */
[----:B------:R-:W-:-:S03]  /*0460*/  DFMA R46, R12, R58, R46 ;  /* 0x0000003a0c2e722b */ /* 0x000fc6000000002e */
[----:B------:R-:W4:Y:S01]  /*0470*/  LDG.E.64 R58, desc[UR6][R40.64+0x3d0] ;  /* 0x0003d006283a7981 */ /* 0x000f22000c1e1b00 */
[----:B------:R-:W-:-:S03]  /*0480*/  DFMA R54, R12, R56, R54 ;  /* 0x000000380c36722b */ /* 0x000fc60000000036 */
[----:B------:R-:W4:Y:S01]  /*0490*/  LDG.E.64 R56, desc[UR6][R40.64+0x600] ;  /* 0x0006000628387981 */ /* 0x000f22000c1e1b00 */
[----:B--2---:R-:W-:-:S03]  /*04a0*/  DFMA R38, R14, R38, R46 ;  /* 0x000000260e26722b */ /* 0x004fc6000000002e */
[----:B------:R-:W2:Y:S01]  /*04b0*/  LDG.E.64 R46, desc[UR6][R40.64+0x548] ;  /* 0x00054806282e7981 */ /* 0x000ea2000c1e1b00 */
[----:B---3--:R-:W-:-:S03]  /*04c0*/  DFMA R52, R8, R52, R42 ;  /* 0x000000340834722b */ /* 0x008fc6000000002a */
[----:B------:R-:W3:Y:S01]  /*04d0*/  LDG.E.64 R42, desc[UR6][R40.64+0x540] ;  /* 0x00054006282a7981 */ /* 0x000ee2000c1e1b00 */
[----:B----4-:R-:W-:-:S03]  /*04e0*/  DFMA R44, R14, R44, R54 ;  /* 0x0000002c0e2c722b */ /* 0x010fc60000000036 */
[----:B------:R-:W4:Y:S01]  /*04f0*/  LDG.E.64 R54, desc[UR6][R40.64+0x608] ;  /* 0x0006080628367981 */ /* 0x000f22000c1e1b00 */
[----:B------:R-:W-:-:S03]  /*0500*/  DFMA R52, R10, R50, R52 ;  /* 0x000000320a34722b */ /* 0x000fc60000000034 */
[----:B------:R-:W4:Y:S05]  /*0510*/  LDG.E.64 R50, desc[UR6][R40.64+0x490] ;  /* 0x0004900628327981 */ /* 0x000f2a000c1e1b00 */
[----:B------:R-:W-:Y:S02]  /*0520*/  DFMA R52, R12, R58, R52 ;  /* 0x0000003a0c34722b */ /* 0x000fe40000000034 */
[C---:B--2---:R-:W-:Y:S01]  /*0530*/  DFMA R44, R16.reuse, R46, R44 ;  /* 0x0000002e102c722b */ /* 0x044fe2000000002c */
[----:B------:R-:W2:Y:S01]  /*0540*/  LDG.E.64 R46, desc[UR6][R40.64+0x18] ;  /* 0x00001806282e7981 */ /* 0x000ea2000c1e1b00 */
[----:B---3--:R-:W-:-:S03]  /*0550*/  DFMA R38, R16, R42, R38 ;  /* 0x0000002a1026722b */ /* 0x008fc60000000026 */
[----:B------:R-:W3:Y:S03]  /*0560*/  LDG.E.64 R42, desc[UR6][R40.64+0x550] ;  /* 0x00055006282a7981 */ /* 0x000ee6000c1e1b00 */
[----:B----4-:R-:W-:Y:S01]  /*0570*/  DFMA R44, R18, R54, R44 ;  /* 0x00000036122c722b */ /* 0x010fe2000000002c */
[----:B------:R-:W4:Y:S01]  /*0580*/  LDG.E.64 R54, desc[UR6][R40.64+0x6c0] ;  /* 0x0006c00628367981 */ /* 0x000f22000c1e1b00 */
[----:B------:R-:W-:-:S03]  /*0590*/  DFMA R58, R14, R50, R52 ;  /* 0x000000320e3a722b */ /* 0x000fc60000000034 */
[----:B------:R-:W4:Y:S01]  /*05a0*/  LDG.E.64 R52, desc[UR6][R40.64+0x610] ;  /* 0x0006100628347981 */ /* 0x000f22000c1e1b00 */
[----:B------:R-:W-:-:S03]  /*05b0*/  DFMA R38, R18, R56, R38 ;  /* 0x000000381226722b */ /* 0x000fc60000000026 */
[----:B------:R-:W4:Y:S04]  /*05c0*/  LDG.E.64 R50, desc[UR6][R40.64+0xd8] ;  /* 0x0000d80628327981 */ /* 0x000f28000c1e1b00 */
[----:B------:R-:W4:Y:S01]  /*05d0*/  LDG.E.64 R56, desc[UR6][R40.64+0x6c8] ;  /* 0x0006c80628387981 */ /* 0x000f22000c1e1b00 */
[----:B---3--:R-:W-:Y:S02]  /*05e0*/  DFMA R42, R16, R42, R58 ;  /* 0x0000002a102a722b */ /* 0x008fe4000000003a */
[----:B--2---:R-:W-:Y:S02]  /*05f0*/  DFMA R46, R2, R46, RZ ;  /* 0x0000002e022e722b */ /* 0x004fe400000000ff */
[----:B----4-:R-:W-:Y:S01]  /*0600*/  DFMA R38, R20, R54, R38 ;  /* 0x000000361426722b */ /* 0x010fe20000000026 */
[----:B------:R-:W2:Y:S03]  /*0610*/  LDG.E.64 R54, desc[UR6][R40.64+0x788] ;  /* 0x0007880628367981 */ /* 0x000ea6000c1e1b00 */
[----:B------:R-:W-:Y:S01]  /*0620*/  DFMA R42, R18, R52, R42 ;  /* 0x00000034122a722b */ /* 0x000fe2000000002a */
[----:B------:R-:W3:Y:S01]  /*0630*/  LDG.E.64 R52, desc[UR6][R40.64+0x198] ;  /* 0x0001980628347981 */ /* 0x000ee2000c1e1b00 */
[----:B------:R-:W-:-:S03]  /*0640*/  DFMA R58, R4, R50, R46 ;  /* 0x00000032043a722b */ /* 0x000fc6000000002e */
[----:B------:R-:W4:Y:S01]  /*0650*/  LDG.E.64 R50, desc[UR6][R40.64+0x6d0] ;  /* 0x0006d00628327981 */ /* 0x000f22000c1e1b00 */
[----:B------:R-:W-:-:S03]  /*0660*/  DFMA R44, R20, R56, R44 ;  /* 0x00000038142c722b */ /* 0x000fc6000000002c */
[----:B------:R-:W4:Y:S04]  /*0670*/  LDG.E.64 R56, desc[UR6][R40.64+0x780] ;  /* 0x0007800628387981 */ /* 0x000f28000c1e1b00 */
        /* <DEDUP_REMOVED lines=8> */
[----:B------:R-:W4:Y:S01]  /*0700*/  LDG.E.64 R56, desc[UR6][R40.64+0x848] ;  /* 0x0008480628387981 */ /* 0x000f22000c1e1b00 */
[----:B------:R-:W-:-:S03]  /*0710*/  DFMA R52, R8, R46, R52 ;  /* 0x0000002e0834722b */ /* 0x000fc60000000034 */
[----:B------:R-:W4:Y:S05]  /*0720*/  LDG.E.64 R46, desc[UR6][R40.64+0x3d8] ;  /* 0x0003d806282e7981 */ /* 0x000f2a000c1e1b00 */
[----:B--2---:R-:W-:Y:S01]  /*0730*/  DFMA R52, R10, R54, R52 ;  /* 0x000000360a34722b */ /* 0x004fe20000000034 */
        /* <DEDUP_REMOVED lines=41> */
[----:B---3--:R-:W-:-:S06]  /*09d0*/  DFMA R44, R32, R58, R44 ;  /* 0x0000003a202c722b */ /* 0x008fcc000000002c */
[----:B----4-:R-:W-:Y:S01]  /*09e0*/  DFMA R58, R28, R50, R52 ;  /* 0x000000321c3a722b */ /* 0x010fe20000000034 */
        /* <DEDUP_REMOVED lines=13> */
[----:B------:R-:W2:Y:S01]  /*0ac0*/  LDG.E.64 R54, desc[UR6][R40.64+0xc18] ;  /* 0x000c180628367981 */ /* 0x000ea2000c1e1b00 */
[----:B------:R-:W-:-:S03]  /*0ad0*/  DFMA R44, R34, R52, R44 ;  /* 0x00000034222c722b */ /* 0x000fc6000000002c */
[----:B------:R-:W2:Y:S01]  /*0ae0*/  LDG.E.64 R52, desc[UR6][R40.64+0xcd0] ;  /* 0x000cd00628347981 */ /* 0x000ea2000c1e1b00 */
[----:B------:R-:W-:Y:S01]  /*0af0*/  UMOV UR10, 0x9999999a ;  /* 0x9999999a000a7882 */ /* 0x000fe20000000000 */
[----:B------:R-:W-:Y:S01]  /*0b00*/  UMOV UR11, 0x3fb99999 ;  /* 0x3fb99999000b7882 */ /* 0x000fe20000000000 */
[----:B------:R-:W-:Y:S01]  /*0b10*/  IMAD.IADD R49, R1, 0x1, R0 ;  /* 0x0000000101317824 */ /* 0x000fe200078e0200 */
[----:B------:R-:W-:-:S04]  /*0b20*/  UIADD3 UR4, UPT, UPT, UR4, 0x4, URZ ;  /* 0x0000000404047890 */ /* 0x000fc8000fffe0ff */
[----:B------:R-:W-:Y:S01]  /*0b30*/  UISETP.NE.AND UP0, UPT, UR4, 0x18, UPT ;  /* 0x000000180400788c */ /* 0x000fe2000bf05270 */
[----:B---3--:R-:W-:Y:S02]  /*0b40*/  DFMA R46, R36, R50, R46 ;  /* 0x00000032242e722b */ /* 0x008fe4000000002e */
[C---:B----4-:R-:W-:Y:S02]  /*0b50*/  DFMA R56, R34.reuse, R56, R42 ;  /* 0x000000382238722b */ /* 0x050fe4000000002a */
[----:B--2---:R-:W-:-:S04]  /*0b60*/  DFMA R38, R34, R54, R38 ;  /* 0x000000362226722b */ /* 0x004fc80000000026 */
[----:B------:R-:W-:Y:S02]  /*0b70*/  DMUL R42, R46, UR10 ;  /* 0x0000000a2e2a7c28 */ /* 0x000fe40008000000 */
[C---:B------:R-:W-:Y:S02]  /*0b80*/  DFMA R44, R36.reuse, R58, R44 ;  /* 0x0000003a242c722b */ /* 0x040fe4000000002c */
[C---:B------:R-:W-:Y:S02]  /*0b90*/  DFMA R52, R36.reuse, R52, R56 ;  /* 0x000000342434722b */ /* 0x040fe40000000038 */
[----:B------:R-:W-:Y:S02]  /*0ba0*/  DFMA R60, R36, R60, R38 ;  /* 0x0000003c243c722b */ /* 0x000fe40000000026 */
[----:B------:R-:W-:Y:S02]  /*0bb0*/  DSETP.GT.AND P1, PT, R46, RZ, PT ;  /* 0x000000ff2e00722a */ /* 0x000fe40003f24000 */
[----:B------:R-:W-:-:S04]  /*0bc0*/  DMUL R40, R44, UR10 ;  /* 0x0000000a2c287c28 */ /* 0x000fc80008000000 */
[----:B------:R-:W-:Y:S01]  /*0bd0*/  FSEL R46, R46, R42, P1 ;  /* 0x0000002a2e2e7208 */ /* 0x000fe20000800000 */
[----:B------:R-:W-:Y:S01]  /*0be0*/  DMUL R38, R60, UR10 ;  /* 0x0000000a3c267c28 */ /* 0x000fe20008000000 */
[----:B------:R-:W-:Y:S01]  /*0bf0*/  FSEL R47, R47, R43, P1 ;  /* 0x0000002b2f2f7208 */ /* 0x000fe20000800000 */
[----:B------:R-:W-:Y:S02]  /*0c00*/  DMUL R42, R52, UR10 ;  /* 0x0000000a342a7c28 */ /* 0x000fe40008000000 */
[----:B------:R-:W-:Y:S02]  /*0c10*/  DSETP.GT.AND P0, PT, R44, RZ, PT ;  /* 0x000000ff2c00722a */ /* 0x000fe40003f04000 */
[----:B------:R-:W-:Y:S02]  /*0c20*/  DSETP.GT.AND P2, PT, R52, RZ, PT ;  /* 0x000000ff3400722a */ /* 0x000fe40003f44000 */
[----:B------:R-:W-:Y:S02]  /*0c30*/  DSETP.GT.AND P1, PT, R60, RZ, PT ;  /* 0x000000ff3c00722a */ /* 0x000fe40003f24000 */
[----:B------:R-:W-:-:S02]  /*0c40*/  FSEL R40, R44, R40, P0 ;  /* 0x000000282c287208 */ /* 0x000fc40000000000 */
[----:B------:R-:W-:Y:S02]  /*0c50*/  FSEL R41, R45, R41, P0 ;  /* 0x000000292d297208 */ /* 0x000fe40000000000 */
[----:B------:R-:W-:Y:S02]  /*0c60*/  FSEL R42, R52, R42, P2 ;  /* 0x0000002a342a7208 */ /* 0x000fe40001000000 */
[----:B------:R-:W-:Y:S02]  /*0c70*/  FSEL R43, R53, R43, P2 ;  /* 0x0000002b352b7208 */ /* 0x000fe40001000000 */
[----:B------:R-:W-:Y:S02]  /*0c80*/  FSEL R38, R60, R38, P1 ;  /* 0x000000263c267208 */ /* 0x000fe40000800000 */
[----:B------:R-:W-:Y:S01]  /*0c90*/  FSEL R39, R61, R39, P1 ;  /* 0x000000273d277208 */ /* 0x000fe20000800000 */
[----:B------:R1:W-:Y:S04]  /*0ca0*/  STL.64 [R49], R46 ;  /* 0x0000002e31007387 */ /* 0x0003e80000100a00 */
[----:B------:R1:W-:Y:S04]  /*0cb0*/  STL.64 [R49+0x8], R40 ;  /* 0x0000082831007387 */ /* 0x0003e80000100a00 */
[----:B------:R1:W-:Y:S04]  /*0cc0*/  STL.64 [R49+0x10], R42 ;  /* 0x0000102a31007387 */ /* 0x0003e80000100a00 */
[----:B------:R1:W-:Y:S01]  /*0cd0*/  STL.64 [R49+0x18], R38 ;  /* 0x0000182631007387 */ /* 0x0003e20000100a00 */
[----:B------:R-:W-:-:S04]  /*0ce0*/  IADD3 R0, P0, PT, R0, 0x20, RZ ;  /* 0x0000002000007810 */ /* 0x000fc80007f1e0ff */
[----:B------:R-:W-:Y:S01]  /*0cf0*/  IADD3.X R48, PT, PT, RZ, R48, RZ, P0, !PT ;  /* 0x00000030ff307210 */ /* 0x000fe200007fe4ff */
[----:B------:R-:W-:Y:S08]  /*0d00*/  BRA.U UP0, `(.L_x_0) ;  /* 0xfffffff500487547 */ /* 0x000ff0000b83ffff */
[----:B------:R-:W0:Y:S01]  /*0d10*/  LDC.64 R52, c[0x0][0x390] ;  /* 0x0000e400ff347b82 */ /* 0x000e220000000a00 */
[----:B-1----:R-:W2:Y:S04]  /*0d20*/  LDL.128 R40, [R1] ;  /* 0x0000000001287983 */ /* 0x002ea80000100c00 */
[----:B------:R-:W3:Y:S04]  /*0d30*/  LDL.128 R12, [R1+0x10] ;  /* 0x00001000010c7983 */ /* 0x000ee80000100c00 */
[----:B------:R-:W4:Y:S04]  /*0d40*/  LDL.128 R16, [R1+0x20] ;  /* 0x0000200001107983 */ /* 0x000f280000100c00 */
[----:B------:R-:W5:Y:S04]  /*0d50*/  LDL.128 R20, [R1+0x30] ;  /* 0x0000300001147983 */ /* 0x000f680000100c00 */
[----:B------:R-:W5:Y:S04]  /*0d60*/  LDL.128 R24, [R1+0x40] ;  /* 0x0000400001187983 */ /* 0x000f680000100c00 */
[----:B------:R-:W5:Y:S04]  /*0d70*/  LDL.128 R28, [R1+0x50] ;  /* 0x00005000011c7983 */ /* 0x000f680000100c00 */
[----:B0-----:R-:W2:Y:S04]  /*0d80*/  LDG.E.64 R48, desc[UR6][R52.64] ;  /* 0x0000000634307981 */ /* 0x001ea8000c1e1b00 */
[----:B------:R-:W3:Y:S04]  /*0d90*/  LDG.E.64 R54, desc[UR6][R52.64+0x18] ;  /* 0x0000180634367981 */ /* 0x000ee8000c1e1b00 */
[----:B------:R-:W4:Y:S04]  /*0da0*/  LDG.E.64 R56, desc[UR6][R52.64+0x30] ;  /* 0x0000300634387981 */ /* 0x000f28000c1e1b00 */
[----:B------:R-:W5:Y:S04]  /*0db0*/  LDG.E.64 R46, desc[UR6][R52.64+0x48] ;  /* 0x00004806342e7981 */ /* 0x000f68000c1e1b00 */
        /* <DEDUP_REMOVED lines=8> */
[----:B------:R-:W5:Y:S04]  /*0e40*/  LDL.128 R32, [R1+0x60] ;  /* 0x0000600001207983 */ /* 0x000f680000100c00 */
[----:B------:R-:W5:Y:S01]  /*0e50*/  LDG.E.64 R50, desc[UR6][R52.64+0x120] ;  /* 0x0001200634327981 */ /* 0x000f62000c1e1b00 */
[----:B--2---:R-:W-:-:S08]  /*0e60*/  DFMA R48, R40, R48, RZ ;  /* 0x000000302830722b */ /* 0x004fd000000000ff */
[----:B---3--:R-:W-:Y:S01]  /*0e70*/  DFMA R48, R42, R54, R48 ;  /* 0x000000362a30722b */ /* 0x008fe20000000030 */
[----:B------:R-:W2:Y:S07]  /*0e80*/  LDG.E.64 R54, desc[UR6][R52.64+0x180] ;  /* 0x0001800634367981 */ /* 0x000eae000c1e1b00 */
[----:B----4-:R-:W-:Y:S01]  /*0e90*/  DFMA R48, R12, R56, R48 ;  /* 0x000000380c30722b */ /* 0x010fe20000000030 */
[----:B------:R-:W3:Y:S07]  /*0ea0*/  LDG.E.64 R56, desc[UR6][R52.64+0x198] ;  /* 0x0001980634387981 */ /* 0x000eee000c1e1b00 */
[----:B-----5:R-:W-:-:S02]  /*0eb0*/  DFMA R46, R14, R46, R48 ;  /* 0x0000002e0e2e722b */ /* 0x020fc40000000030 */
[----:B------:R-:W4:Y:S06]  /*0ec0*/  LDG.E.64 R48, desc[UR6][R52.64+0x168] ;  /* 0x0001680634307981 */ /* 0x000f2c000c1e1b00 */
[----:B------:R-:W-:-:S08]  /*0ed0*/  DFMA R44, R16, R44, R46 ;  /* 0x0000002c102c722b */ /* 0x000fd0000000002e */
[----:B------:R-:W-:Y:S02]  /*0ee0*/  DFMA R38, R18, R38, R44 ;  /* 0x000000261226722b */ /* 0x000fe4000000002c */
[----:B------:R-:W5:Y:S06]  /*0ef0*/  LDL.128 R44, [R1+0x70] ;  /* 0x00007000012c7983 */ /* 0x000f6c0000100c00 */
[----:B------:R-:W-:Y:S01]  /*0f00*/  DFMA R38, R20, R36, R38 ;  /* 0x000000241426722b */ /* 0x000fe20000000026 */
[----:B------:R-:W2:Y:S07]  /*0f10*/  LDG.E.64 R36, desc[UR6][R52.64+0x138] ;  /* 0x0001380634247981 */ /* 0x000eae000c1e1b00 */
[----:B------:R-:W-:-:S02]  /*0f20*/  DFMA R10, R22, R10, R38 ;  /* 0x0000000a160a722b */ /* 0x000fc40000000026 */
[----:B------:R-:W5:Y:S06]  /*0f30*/  LDG.E.64 R38, desc[UR6][R52.64+0x150] ;  /* 0x0001500634267981 */ /* 0x000f6c000c1e1b00 */
[----:B------:R-:W-:-:S08]  /*0f40*/  DFMA R8, R24, R8, R10 ;  /* 0x000000081808722b */ /* 0x000fd0000000000a */
[----:B------:R-:W-:Y:S02]  /*0f50*/  DFMA R6, R26, R6, R8 ;  /* 0x000000061a06722b */ /* 0x000fe40000000008 */
[----:B------:R-:W3:Y:S06]  /*0f60*/  LDL.128 R8, [R1+0x80] ;  /* 0x0000800001087983 */ /* 0x000eec0000100c00 */
[----:B------:R-:W-:-:S08]  /*0f70*/  DFMA R2, R28, R2, R6 ;  /* 0x000000021c02722b */ /* 0x000fd00000000006 */
[----:B------:R-:W-:Y:S02]  /*0f80*/  DFMA R58, R30, R4, R2 ;  /* 0x000000041e3a722b */ /* 0x000fe40000000002 */
[----:B------:R-:W3:Y:S04]  /*0f90*/  LDG.E.64 R2, desc[UR6][R52.64+0x1b0] ;  /* 0x0001b00634027981 */ /* 0x000ee8000c1e1b00 */
[----:B------:R-:W3:Y:S02]  /*0fa0*/  LDL.128 R4, [R1+0x90] ;  /* 0x0000900001047983 */ /* 0x000ee40000100c00 */
[----:B------:R-:W-:Y:S02]  /*0fb0*/  DFMA R58, R32, R50, R58 ;  /* 0x00000032203a722b */ /* 0x000fe4000000003a */
[----:B------:R-:W3:Y:S06]  /*0fc0*/  LDG.E.64 R50, desc[UR6][R52.64+0x1c8] ;  /* 0x0001c80634327981 */ /* 0x000eec000c1e1b00 */
[----:B--2---:R-:W-:-:S02]  /*0fd0*/  DFMA R36, R34, R36, R58 ;  /* 0x000000242224722b */ /* 0x004fc4000000003a */
[----:B------:R-:W2:Y:S06]  /*0fe0*/  LDG.E.64 R58, desc[UR6][R52.64+0x228] ;  /* 0x00022806343a7981 */ /* 0x000eac000c1e1b00 */
[----:B-----5:R-:W-:-:S08]  /*0ff0*/  DFMA R36, R44, R38, R36 ;  /* 0x000000262c24722b */ /* 0x020fd00000000024 */
[----:B----4-:R-:W-:-:S08]  /*1000*/  DFMA R36, R46, R48, R36 ;  /* 0x000000302e24722b */ /* 0x010fd00000000024 */
[----:B---3--:R-:W-:Y:S01]  /*1010*/  DFMA R36, R8, R54, R36 ;  /* 0x000000360824722b */ /* 0x008fe20000000024 */
[----:B------:R-:W3:Y:S07]  /*1020*/  LDG.E.64 R54, desc[UR6][R52.64+0x1e0] ;  /* 0x0001e00634367981 */ /* 0x000eee000c1e1b00 */
[----:B------:R-:W-:Y:S02]  /*1030*/  DFMA R56, R10, R56, R36 ;  /* 0x000000380a38722b */ /* 0x000fe40000000024 */
[----:B------:R-:W3:Y:S06]  /*1040*/  LDL.128 R36, [R1+0xa0] ;  /* 0x0000a00001247983 */ /* 0x000eec0000100c00 */
[----:B------:R-:W-:Y:S01]  /*1050*/  DFMA R56, R4, R2, R56 ;  /* 0x000000020438722b */ /* 0x000fe20000000038 */
[----:B------:R-:W4:Y:S07]  /*1060*/  LDG.E.64 R2, desc[UR6][R52.64+0x1f8] ;  /* 0x0001f80634027981 */ /* 0x000f2e000c1e1b00 */
[----:B------:R-:W-:-:S02]  /*1070*/  DFMA R60, R6, R50, R56 ;  /* 0x00000032063c722b */ /* 0x000fc40000000038 */
[----:B------:R-:W5:Y:S04]  /*1080*/  LDG.E.64 R56, desc[UR6][R52.64+0x210] ;  /* 0x0002100634387981 */ /* 0x000f68000c1e1b00 */
[----:B------:R-:W5:Y:S01]  /*1090*/  LDL.128 R48, [R1+0xb0] ;  /* 0x0000b00001307983 */ /* 0x000f620000100c00 */
[----:B------:R-:W-:Y:S01]  /*10a0*/  UMOV UR8, 0x24dd2f1a ;  /* 0x24dd2f1a00087882 */ /* 0x000fe20000000000 */
[----:B------:R-:W-:Y:S01]  /*10b0*/  UMOV UR9, 0x3fe4f922 ;  /* 0x3fe4f92200097882 */ /* 0x000fe20000000000 */
[----:B------:R-:W-:Y:S01]  /*10c0*/  BSSY.RECONVERGENT B0, `(.L_x_1) ;  /* 0x0000065000007945 */ /* 0x000fe20003800200 */
[----:B---3--:R-:W-:-:S08]  /*10d0*/  DFMA R54, R36, R54, R60 ;  /* 0x000000362436722b */ /* 0x008fd0000000003c */
[----:B----4-:R-:W-:-:S08]  /*10e0*/  DFMA R2, R38, R2, R54 ;  /* 0x000000022602722b */ /* 0x010fd00000000036 */
[----:B-----5:R-:W-:-:S08]  /*10f0*/  DFMA R2, R48, R56, R2 ;  /* 0x000000383002722b */ /* 0x020fd00000000002 */
[----:B--2---:R-:W-:-:S10]  /*1100*/  DFMA R58, R50, R58, R2 ;  /* 0x0000003a323a722b */ /* 0x004fd40000000002 */
[----:B------:R-:W-:Y:S01]  /*1110*/  LOP3.LUT R3, R59, 0x7fffffff, RZ, 0xc0, !PT ;  /* 0x7fffffff3b037812 */ /* 0x000fe200078ec0ff */
[----:B------:R-:W-:-:S06]  /*1120*/  IMAD.MOV.U32 R2, RZ, RZ, R58 ;  /* 0x000000ffff027224 */ /* 0x000fcc00078e003a */
[----:B------:R-:W-:-:S14]  /*1130*/  DSETP.GE.AND P0, PT, R2, UR8, PT ;  /* 0x0000000802007e2a */ /* 0x000fdc000bf06000 */
[----:B------:R-:W-:Y:S05]  /*1140*/  @!P0 BRA `(.L_x_2) ;  /* 0x0000000000e48947 */ /* 0x000fea0003800000 */
[----:B------:R-:W-:Y:S01]  /*1150*/  DADD R54, R2, R2 ;  /* 0x0000000002367229 */ /* 0x000fe20000000002 */
[----:B------:R-:W-:Y:S01]  /*1160*/  UMOV UR8, 0xfefa39ef ;  /* 0xfefa39ef00087882 */ /* 0x000fe20000000000 */
[----:B------:R-:W-:Y:S01]  /*1170*/  UMOV UR9, 0x3fe62e42 ;  /* 0x3fe62e4200097882 */ /* 0x000fe20000000000 */
[----:B------:R-:W-:Y:S01]  /*1180*/  IMAD.MOV.U32 R56, RZ, RZ, -0x7649667 ;  /* 0xf89b6999ff387424 */ /* 0x000fe200078e00ff */
[----:B------:R-:W-:Y:S01]  /*1190*/  ISETP.GT.U32.AND P0, PT, R3, 0x40330fc1, PT ;  /* 0x40330fc10300780c */ /* 0x000fe20003f04070 */
[----:B------:R-:W-:Y:S01]  /*11a0*/  IMAD.MOV.U32 R57, RZ, RZ, 0x3e928a27 ;  /* 0x3e928a27ff397424 */ /* 0x000fe200078e00ff */
[----:B------:R-:W0:Y:S02]  /*11b0*/  F2F.F32.F64 R0, R54 ;  /* 0x0000003600007310 */ /* 0x000e240000301000 */
[----:B0-----:R-:W-:-:S06]  /*11c0*/  FMUL R0, R0, 1.4426950216293334961 ;  /* 0x3fb8aa3b00007820 */ /* 0x001fcc0000400000 */
[----:B------:R-:W0:Y:S08]  /*11d0*/  FRND R0, R0 ;  /* 0x0000000000007307 */ /* 0x000e300000201000 */
[----:B0-----:R0:W1:Y:S08]  /*11e0*/  F2F.F64.F32 R52, R0 ;  /* 0x0000000000347310 */ /* 0x0010700000201800 */
[----:B0-----:R-:W0:Y:S01]  /*11f0*/  MUFU.EX2 R0, R0 ;  /* 0x0000000000007308 */ /* 0x001e220000000800 */
[----:B-1----:R-:W-:Y:S01]  /*1200*/  DFMA R52, R52, -UR8, R54 ;  /* 0x8000000834347c2b */ /* 0x002fe20008000036 */
[----:B------:R-:W-:Y:S01]  /*1210*/  UMOV UR8, 0xa4741b81 ;  /* 0xa4741b8100087882 */ /* 0x000fe20000000000 */
[----:B------:R-:W-:-:S06]  /*1220*/  UMOV UR9, 0x3e5ae904 ;  /* 0x3e5ae90400097882 */ /* 0x000fcc0000000000 */
[C---:B------:R-:W-:Y:S01]  /*1230*/  DFMA R56, R52.reuse, UR8, R56 ;  /* 0x0000000834387c2b */ /* 0x040fe20008000038 */
[----:B------:R-:W-:Y:S01]  /*1240*/  UMOV UR8, 0x15ff7e07 ;  /* 0x15ff7e0700087882 */ /* 0x000fe20000000000 */
[----:B------:R-:W-:Y:S01]  /*1250*/  UMOV UR9, 0x3ec71de7 ;  /* 0x3ec71de700097882 */ /* 0x000fe20000000000 */
[----:B0-----:R-:W0:Y:S05]  /*1260*/  F2F.F64.F32 R54, R0 ;  /* 0x0000000000367310 */ /* 0x001e2a0000201800 */
[----:B------:R-:W-:Y:S01]  /*1270*/  DFMA R56, R52, R56, UR8 ;  /* 0x0000000834387e2b */ /* 0x000fe20008000038 */
[----:B------:R-:W-:Y:S01]  /*1280*/  UMOV UR8, 0x6b0ac45a ;  /* 0x6b0ac45a00087882 */ /* 0x000fe20000000000 */
[----:B------:R-:W-:-:S06]  /*1290*/  UMOV UR9, 0x3efa019a ;  /* 0x3efa019a00097882 */ /* 0x000fcc0000000000 */
        /* <DEDUP_REMOVED lines=18> */
[----:B------:R-:W-:-:S08]  /*13c0*/  DFMA R56, R52, R56, UR8 ;  /* 0x0000000834387e2b */ /* 0x000fd00008000038 */
[----:B------:R-:W-:-:S08]  /*13d0*/  DMUL R56, R52, R56 ;  /* 0x0000003834387228 */ /* 0x000fd00000000000 */
[----:B------:R-:W-:Y:S02]  /*13e0*/  DFMA R56, R52, R56, R52 ;  /* 0x000000383438722b */ /* 0x000fe40000000034 */
[----:B0-----:R-:W-:-:S08]  /*13f0*/  DADD R52, -R54, 1 ;  /* 0x3ff0000036347429 */ /* 0x001fd00000000100 */
[----:B------:R-:W-:Y:S01]  /*1400*/  DFMA R52, -R56, R54, R52 ;  /* 0x000000363834722b */ /* 0x000fe20000000134 */
[----:B------:R-:W-:-:S07]  /*1410*/  MOV R54, RZ ;  /* 0x000000ff00367202 */ /* 0x000fce0000000f00 */
[----:B------:R-:W-:-:S06]  /*1420*/  DADD R52, -R52, 2 ;  /* 0x4000000034347429 */ /* 0x000fcc0000000100 */
[----:B------:R-:W0:Y:S02]  /*1430*/  MUFU.RCP64H R55, R53 ;  /* 0x0000003500377308 */ /* 0x000e240000001800 */
[----:B0-----:R-:W-:-:S08]  /*1440*/  DFMA R56, -R52, R54, 1 ;  /* 0x3ff000003438742b */ /* 0x001fd00000000136 */
[----:B------:R-:W-:-:S08]  /*1450*/  DFMA R56, R56, R56, R56 ;  /* 0x000000383838722b */ /* 0x000fd00000000038 */
[----:B------:R-:W-:Y:S01]  /*1460*/  DFMA R56, R54, R56, R54 ;  /* 0x000000383638722b */ /* 0x000fe20000000036 */
[----:B------:R-:W-:Y:S02]  /*1470*/  IMAD.MOV.U32 R54, RZ, RZ, 0x0 ;  /* 0x00000000ff367424 */ /* 0x000fe400078e00ff */
[----:B------:R-:W-:-:S06]  /*1480*/  IMAD.MOV.U32 R55, RZ, RZ, 0x40000000 ;  /* 0x40000000ff377424 */ /* 0x000fcc00078e00ff */
[----:B------:R-:W-:-:S10]  /*1490*/  DFMA R56, R56, -R54, 1 ;  /* 0x3ff000003838742b */ /* 0x000fd40000000836 */
[----:B------:R-:W-:Y:S02]  /*14a0*/  FSEL R3, R57, 1.875, !P0 ;  /* 0x3ff0000039037808 */ /* 0x000fe40004000000 */
[----:B------:R-:W-:Y:S02]  /*14b0*/  FSEL R60, R56, RZ, !P0 ;  /* 0x000000ff383c7208 */ /* 0x000fe40004000000 */
[----:B------:R-:W-:Y:S01]  /*14c0*/  LOP3.LUT R61, R3, 0x80000000, R59, 0xb8, !PT ;  /* 0x80000000033d7812 */ /* 0x000fe200078eb83b */
[----:B------:R-:W-:Y:S06]  /*14d0*/  BRA `(.L_x_3) ;  /* 0x00000000008c7947 */ /* 0x000fec0003800000 */
.L_x_2:
[----:B------:R-:W-:Y:S01]  /*14e0*/  DMUL R2, R58, R58 ;  /* 0x0000003a3a027228 */ /* 0x000fe20000000000 */
[----:B------:R-:W-:Y:S01]  /*14f0*/  IMAD.MOV.U32 R52, RZ, RZ, 0x420afc3d ;  /* 0x420afc3dff347424 */ /* 0x000fe200078e00ff */
[----:B------:R-:W-:Y:S01]  /*1500*/  MOV R53, 0x3f14359f ;  /* 0x3f14359f00357802 */ /* 0x000fe20000000f00 */
[----:B------:R-:W-:Y:S01]  /*1510*/  UMOV UR8, 0xe2f5e964 ;  /* 0xe2f5e96400087882 */ /* 0x000fe20000000000 */
[----:B------:R-:W-:-:S04]  /*1520*/  UMOV UR9, 0x3ef0bc46 ;  /* 0x3ef0bc4600097882 */ /* 0x000fc80000000000 */
[----:B------:R-:W-:Y:S01]  /*1530*/  DFMA R52, R2, -UR8, R52 ;  /* 0x8000000802347c2b */ /* 0x000fe20008000034 */
[----:B------:R-:W-:Y:S01]  /*1540*/  UMOV UR8, 0x728c5d84 ;  /* 0x728c5d8400087882 */ /* 0x000fe20000000000 */
[----:B------:R-:W-:-:S06]  /*1550*/  UMOV UR9, 0x3f2df9f0 ;  /* 0x3f2df9f000097882 */ /* 0x000fcc0000000000 */
[----:B------:R-:W-:Y:S01]  /*1560*/  DFMA R52, R2, R52, -UR8 ;  /* 0x8000000802347e2b */ /* 0x000fe20008000034 */
[----:B------:R-:W-:Y:S01]  /*1570*/  UMOV UR8, 0xcec4f033 ;  /* 0xcec4f03300087882 */ /* 0x000fe20000000000 */
[----:B------:R-:W-:-:S06]  /*1580*/  UMOV UR9, 0x3f4337d1 ;  /* 0x3f4337d100097882 */ /* 0x000fcc0000000000 */
[----:B------:R-:W-:Y:S01]  /*1590*/  DFMA R52, R2, R52, UR8 ;  /* 0x0000000802347e2b */ /* 0x000fe20008000034 */
        /* <DEDUP_REMOVED lines=20> */
[----:B------:R-:W-:-:S08]  /*16e0*/  DFMA R52, R2, R52, -UR8 ;  /* 0x8000000802347e2b */ /* 0x000fd00008000034 */
[----:B------:R-:W-:-:S08]  /*16f0*/  DFMA R52, R2, R52, RZ ;  /* 0x000000340234722b */ /* 0x000fd000000000ff */
[----:B------:R-:W-:-:S11]  /*1700*/  DFMA R60, R58, R52, R58 ;  /* 0x000000343a3c722b */ /* 0x000fd6000000003a */
.L_x_3:
[----:B------:R-:W-:Y:S05]  /*1710*/  BSYNC.RECONVERGENT B0 ;  /* 0x0000000000007941 */ /* 0x000fea0003800200 */
.L_x_1:
[----:B------:R-:W0:Y:S01]  /*1720*/  S2R R55, SR_TID.X ;  /* 0x0000000000377919 */ /* 0x000e220000002100 */
[----:B------:R-:W0:Y:S08]  /*1730*/  LDC R0, c[0x0][0x360] ;  /* 0x0000d800ff007b82 */ /* 0x000e300000000800 */
[----:B------:R-:W1:Y:S08]  /*1740*/  LDC.64 R2, c[0x0][0x398] ;  /* 0x0000e600ff027b82 */ /* 0x000e700000000a00 */
[----:B------:R-:W2:Y:S01]  /*1750*/  LDC.64 R52, c[0x0][0x390] ;  /* 0x0000e400ff347b82 */ /* 0x000ea20000000a00 */
[----:B0-----:R-:W-:-:S04]  /*1760*/  IMAD R0, R0, UR5, R55 ;  /* 0x0000000500007c24 */ /* 0x001fc8000f8e0237 */
[----:B------:R-:W-:-:S04]  /*1770*/  IMAD R55, R0, 0x3, RZ ;  /* 0x0000000300377824 */ /* 0x000fc800078e02ff */
[----:B-1----:R-:W-:-:S05]  /*1780*/  IMAD.WIDE R2, R55, 0x8, R2 ;  /* 0x0000000837027825 */ /* 0x002fca00078e0202 */
[----:B------:R0:W-:Y:S04]  /*1790*/  STG.E.64 desc[UR6][R2.64], R60 ;  /* 0x0000003c02007986 */ /* 0x0001e8000c101b06 */
[----:B--2---:R-:W2:Y:S04]  /*17a0*/  LDG.E.64 R54, desc[UR6][R52.64+0x8] ;  /* 0x0000080634367981 */ /* 0x004ea8000c1e1b00 */
[----:B------:R-:W0:Y:S01]  /*17b0*/  LDG.E.64 R58, desc[UR6][R52.64+0x20] ;  /* 0x00002006343a7981 */ /* 0x000e22000c1e1b00 */
[----:B--2---:R-:W-:-:S03]  /*17c0*/  DFMA R56, R40, R54, RZ ;  /* 0x000000362838722b */ /* 0x004fc600000000ff */
[----:B------:R-:W2:Y:S05]  /*17d0*/  LDG.E.64 R54, desc[UR6][R52.64+0x38] ;  /* 0x0000380634367981 */ /* 0x000eaa000c1e1b00 */
[----:B0-----:R-:W-:Y:S01]  /*17e0*/  DFMA R60, R42, R58, R56 ;  /* 0x0000003a2a3c722b */ /* 0x001fe20000000038 */
[----:B------:R-:W3:Y:S04]  /*17f0*/  LDG.E.64 R58, desc[UR6][R52.64+0x50] ;  /* 0x00005006343a7981 */ /* 0x000ee8000c1e1b00 */
[----:B------:R-:W4:Y:S03]  /*1800*/  LDG.E.64 R56, desc[UR6][R52.64+0x68] ;  /* 0x0000680634387981 */ /* 0x000f26000c1e1b00 */
[----:B--2---:R-:W-:-:S08]  /*1810*/  DFMA R54, R12, R54, R60 ;  /* 0x000000360c36722b */ /* 0x004fd0000000003c */
[----:B---3--:R-:W-:Y:S02]  /*1820*/  DFMA R58, R14, R58, R54 ;  /* 0x0000003a0e3a722b */ /* 0x008fe40000000036 */
[----:B------:R-:W2:Y:S06]  /*1830*/  LDG.E.64 R54, desc[UR6][R52.64+0x80] ;  /* 0x0000800634367981 */ /* 0x000eac000c1e1b00 */
[----:B----4-:R-:W-:Y:S02]  /*1840*/  DFMA R60, R16, R56, R58 ;  /* 0x00000038103c722b */ /* 0x010fe4000000003a */
[----:B------:R-:W3:Y:S04]  /*1850*/  LDG.E.64 R58, desc[UR6][R52.64+0x98] ;  /* 0x00009806343a7981 */ /* 0x000ee8000c1e1b00 */
[----:B------:R-:W4:Y:S02]  /*1860*/  LDG.E.64 R56, desc[UR6][R52.64+0xb0] ;  /* 0x0000b00634387981 */ /* 0x000f24000c1e1b00 */
        /* <DEDUP_REMOVED lines=18> */
[----:B--2---:R-:W-:-:S02]  /*1990*/  DFMA R54, R44, R54, R60 ;  /* 0x000000362c36722b */ /* 0x004fc4000000003c */
[----:B------:R-:W2:Y:S06]  /*19a0*/  LDG.E.64 R60, desc[UR6][R52.64+0x1d0] ;  /* 0x0001d006343c7981 */ /* 0x000eac000c1e1b00 */
[----:B---3--:R-:W-:Y:S02]  /*19b0*/  DFMA R58, R46, R58, R54 ;  /* 0x0000003a2e3a722b */ /* 0x008fe40000000036 */
[----:B------:R-:W3:Y:S06]  /*19c0*/  LDG.E.64 R54, desc[UR6][R52.64+0x1a0] ;  /* 0x0001a00634367981 */ /* 0x000eec000c1e1b00 */
[----:B----4-:R-:W-:Y:S01]  /*19d0*/  DFMA R58, R8, R56, R58 ;  /* 0x00000038083a722b */ /* 0x010fe2000000003a */
[----:B------:R-:W4:Y:S07]  /*19e0*/  LDG.E.64 R56, desc[UR6][R52.64+0x1b8] ;  /* 0x0001b80634387981 */ /* 0x000f2e000c1e1b00 */
[----:B---3--:R-:W-:-:S02]  /*19f0*/  DFMA R54, R10, R54, R58 ;  /* 0x000000360a36722b */ /* 0x008fc4000000003a */
[----:B------:R-:W3:Y:S06]  /*1a00*/  LDG.E.64 R58, desc[UR6][R52.64+0x200] ;  /* 0x00020006343a7981 */ /* 0x000eec000c1e1b00 */
[----:B----4-:R-:W-:Y:S02]  /*1a10*/  DFMA R56, R4, R56, R54 ;  /* 0x000000380438722b */ /* 0x010fe40000000036 */
[----:B------:R-:W4:Y:S06]  /*1a20*/  LDG.E.64 R54, desc[UR6][R52.64+0x1e8] ;  /* 0x0001e80634367981 */ /* 0x000f2c000c1e1b00 */
[----:B--2---:R-:W-:-:S02]  /*1a30*/  DFMA R60, R6, R60, R56 ;  /* 0x0000003c063c722b */ /* 0x004fc40000000038 */
[----:B------:R-:W2:Y:S04]  /*1a40*/  LDG.E.64 R56, desc[UR6][R52.64+0x218] ;  /* 0x0002180634387981 */ /* 0x000ea8000c1e1b00 */
[----:B------:R-:W5:Y:S01]  /*1a50*/  LDG.E.64 R52, desc[UR6][R52.64+0x230] ;  /* 0x0002300634347981 */ /* 0x000f62000c1e1b00 */
[----:B------:R-:W-:Y:S01]  /*1a60*/  UMOV UR4, 0x24dd2f1a ;  /* 0x24dd2f1a00047882 */ /* 0x000fe20000000000 */
[----:B------:R-:W-:Y:S01]  /*1a70*/  UMOV UR5, 0x3fe4f922 ;  /* 0x3fe4f92200057882 */ /* 0x000fe20000000000 */
[----:B------:R-:W-:Y:S01]  /*1a80*/  BSSY.RECONVERGENT B0, `(.L_x_4) ;  /* 0x0000065000007945 */ /* 0x000fe20003800200 */
[----:B----4-:R-:W-:-:S08]  /*1a90*/  DFMA R54, R36, R54, R60 ;  /* 0x000000362436722b */ /* 0x010fd0000000003c */
[----:B---3--:R-:W-:-:S08]  /*1aa0*/  DFMA R54, R38, R58, R54 ;  /* 0x0000003a2636722b */ /* 0x008fd00000000036 */
[----:B--2---:R-:W-:-:S08]  /*1ab0*/  DFMA R54, R48, R56, R54 ;  /* 0x000000383036722b */ /* 0x004fd00000000036 */
[----:B-----5:R-:W-:-:S10]  /*1ac0*/  DFMA R54, R50, R52, R54 ;  /* 0x000000343236722b */ /* 0x020fd40000000036 */
        /* <DEDUP_REMOVED lines=18> */
[----:B------:R-:W-:Y:S01]  /*1bf0*/  DFMA R60, R52, UR4, R60 ;  /* 0x00000004343c7c2b */ /* 0x000fe2000800003c */
        /* <DEDUP_REMOVED lines=26> */
[----:B0-----:R-:W0:Y:S02]  /*1da0*/  F2F.F64.F32 R58, R0 ;  /* 0x00000000003a7310 */ /* 0x001e240000201800 */
        /* <DEDUP_REMOVED lines=15> */
.L_x_5:
        /* <DEDUP_REMOVED lines=35> */
.L_x_6:
[----:B------:R-:W-:Y:S05]  /*20d0*/  BSYNC.RECONVERGENT B0 ;  /* 0x0000000000007941 */ /* 0x000fea0003800200 */
.L_x_4:
[----:B------:R-:W0:Y:S01]  /*20e0*/  LDC.64 R52, c[0x0][0x390] ;  /* 0x0000e400ff347b82 */ /* 0x000e220000000a00 */
[----:B------:R1:W-:Y:S04]  /*20f0*/  STG.E.64 desc[UR6][R2.64+0x8], R60 ;  /* 0x0000083c02007986 */ /* 0x0003e8000c101b06 */
[----:B0-----:R-:W1:Y:S04]  /*2100*/  LDG.E.64 R56, desc[UR6][R52.64+0x10] ;  /* 0x0000100634387981 */ /* 0x001e68000c1e1b00 */
[----:B------:R-:W2:Y:S04]  /*2110*/  LDG.E.64 R58, desc[UR6][R52.64+0x28] ;  /* 0x00002806343a7981 */ /* 0x000ea8000c1e1b00 */
[----:B------:R-:W3:Y:S01]  /*2120*/  LDG.E.64 R54, desc[UR6][R52.64+0x40] ;  /* 0x0000400634367981 */ /* 0x000ee2000c1e1b00 */
[----:B-1----:R-:W-:-:S03]  /*2130*/  DFMA R60, R40, R56, RZ ;  /* 0x00000038283c722b */ /* 0x002fc600000000ff */
[----:B------:R-:W4:Y:S04]  /*2140*/  LDG.E.64 R56, desc[UR6][R52.64+0x58] ;  /* 0x0000580634387981 */ /* 0x000f28000c1e1b00 */
[----:B------:R-:W5:Y:S01]  /*2150*/  LDG.E.64 R40, desc[UR6][R52.64+0x70] ;  /* 0x0000700634287981 */ /* 0x000f62000c1e1b00 */
[----:B--2---:R-:W-:-:S03]  /*2160*/  DFMA R58, R42, R58, R60 ;  /* 0x0000003a2a3a722b */ /* 0x004fc6000000003c */
[----:B------:R-:W2:Y:S05]  /*2170*/  LDG.E.64 R42, desc[UR6][R52.64+0x88] ;  /* 0x00008806342a7981 */ /* 0x000eaa000c1e1b00 */
[----:B---3--:R-:W-:Y:S01]  /*2180*/  DFMA R58, R12, R54, R58 ;  /* 0x000000360c3a722b */ /* 0x008fe2000000003a */
[----:B------:R-:W3:Y:S04]  /*2190*/  LDG.E.64 R12, desc[UR6][R52.64+0xa0] ;  /* 0x0000a006340c7981 */ /* 0x000ee8000c1e1b00 */
[----:B------:R-:W3:Y:S03]  /*21a0*/  LDG.E.64 R54, desc[UR6][R52.64+0xb8] ;  /* 0x0000b80634367981 */ /* 0x000ee6000c1e1b00 */
[----:B----4-:R-:W-:Y:S01]  /*21b0*/  DFMA R58, R14, R56, R58 ;  /* 0x000000380e3a722b */ /* 0x010fe2000000003a */
[----:B------:R-:W4:Y:S04]  /*21c0*/  LDG.E.64 R56, desc[UR6][R52.64+0xd0] ;  /* 0x0000d00634387981 */ /* 0x000f28000c1e1b00 */
[----:B------:R-:W4:Y:S03]  /*21d0*/  LDG.E.64 R14, desc[UR6][R52.64+0xe8] ;  /* 0x0000e806340e7981 */ /* 0x000f26000c1e1b00 */
[----:B-----5:R-:W-:Y:S01]  /*21e0*/  DFMA R40, R16, R40, R58 ;  /* 0x000000281028722b */ /* 0x020fe2000000003a */
[----:B------:R-:W5:Y:S07]  /*21f0*/  LDG.E.64 R16, desc[UR6][R52.64+0x100] ;  /* 0x0001000634107981 */ /* 0x000f6e000c1e1b00 */
[----:B--2---:R-:W-:Y:S01]  /*2200*/  DFMA R42, R18, R42, R40 ;  /* 0x0000002a122a722b */ /* 0x004fe20000000028 */
[----:B------:R-:W2:Y:S04]  /*2210*/  LDG.E.64 R18, desc[UR6][R52.64+0x118] ;  /* 0x0001180634127981 */ /* 0x000ea8000c1e1b00 */
[----:B------:R-:W2:Y:S03]  /*2220*/  LDG.E.64 R40, desc[UR6][R52.64+0x130] ;  /* 0x0001300634287981 */ /* 0x000ea6000c1e1b00 */
[----:B---3--:R-:W-:Y:S01]  /*2230*/  DFMA R42, R20, R12, R42 ;  /* 0x0000000c142a722b */ /* 0x008fe2000000002a */
[----:B------:R-:W3:Y:S04]  /*2240*/  LDG.E.64 R20, desc[UR6][R52.64+0x148] ;  /* 0x0001480634147981 */ /* 0x000ee8000c1e1b00 */
[----:B------:R-:W3:Y:S03]  /*2250*/  LDG.E.64 R12, desc[UR6][R52.64+0x160] ;  /* 0x00016006340c7981 */ /* 0x000ee6000c1e1b00 */
[----:B------:R-:W-:-:S02]  /*2260*/  DFMA R54, R22, R54, R42 ;  /* 0x000000361636722b */ /* 0x000fc4000000002a */
[----:B------:R-:W3:Y:S04]  /*2270*/  LDG.E.64 R42, desc[UR6][R52.64+0x178] ;  /* 0x00017806342a7981 */ /* 0x000ee8000c1e1b00 */
[----:B------:R-:W3:Y:S02]  /*2280*/  LDG.E.64 R22, desc[UR6][R52.64+0x190] ;  /* 0x0001900634167981 */ /* 0x000ee4000c1e1b00 */
[----:B----4-:R-:W-:Y:S02]  /*2290*/  DFMA R56, R24, R56, R54 ;  /* 0x000000381838722b */ /* 0x010fe40000000036 */
[----:B------:R-:W4:Y:S04]  /*22a0*/  LDG.E.64 R54, desc[UR6][R52.64+0x1a8] ;  /* 0x0001a80634367981 */ /* 0x000f28000c1e1b00 */
[----:B------:R-:W4:Y:S02]  /*22b0*/  LDG.E.64 R24, desc[UR6][R52.64+0x1c0] ;  /* 0x0001c00634187981 */ /* 0x000f24000c1e1b00 */
[----:B------:R-:W-:-:S02]  /*22c0*/  DFMA R56, R26, R14, R56 ;  /* 0x0000000e1a38722b */ /* 0x000fc40000000038 */
[----:B------:R-:W4:Y:S04]  /*22d0*/  LDG.E.64 R14, desc[UR6][R52.64+0x1d8] ;  /* 0x0001d806340e7981 */ /* 0x000f28000c1e1b00 */
[----:B------:R-:W4:Y:S02]  /*22e0*/  LDG.E.64 R26, desc[UR6][R52.64+0x1f0] ;  /* 0x0001f006341a7981 */ /* 0x000f24000c1e1b00 */
[----:B-----5:R-:W-:Y:S02]  /*22f0*/  DFMA R58, R28, R16, R56 ;  /* 0x000000101c3a722b */ /* 0x020fe40000000038 */
[----:B------:R-:W5:Y:S04]  /*2300*/  LDG.E.64 R28, desc[UR6][R52.64+0x208] ;  /* 0x00020806341c7981 */ /* 0x000f68000c1e1b00 */
[----:B------:R-:W5:Y:S04]  /*2310*/  LDG.E.64 R16, desc[UR6][R52.64+0x220] ;  /* 0x0002200634107981 */ /* 0x000f68000c1e1b00 */
[----:B------:R-:W5:Y:S01]  /*2320*/  LDG.E.64 R56, desc[UR6][R52.64+0x238] ;  /* 0x0002380634387981 */ /* 0x000f62000c1e1b00 */
[----:B--2---:R-:W-:Y:S01]  /*2330*/  DFMA R18, R30, R18, R58 ;  /* 0x000000121e12722b */ /* 0x004fe2000000003a */
[----:B------:R-:W-:Y:S01]  /*2340*/  UMOV UR4, 0x24dd2f1a ;  /* 0x24dd2f1a00047882 */ /* 0x000fe20000000000 */
[----:B------:R-:W-:Y:S01]  /*2350*/  UMOV UR5, 0x3fe4f922 ;  /* 0x3fe4f92200057882 */ /* 0x000fe20000000000 */
[----:B------:R-:W-:Y:S05]  /*2360*/  BSSY.RECONVERGENT B0, `(.L_x_7) ;  /* 0x000006d000007945 */ /* 0x000fea0003800200 */
[----:B------:R-:W-:-:S08]  /*2370*/  DFMA R18, R32, R40, R18 ;  /* 0x000000282012722b */ /* 0x000fd00000000012 */
[----:B---3--:R-:W-:-:S08]  /*2380*/  DFMA R18, R34, R20, R18 ;  /* 0x000000142212722b */ /* 0x008fd00000000012 */
[----:B------:R-:W-:-:S08]  /*2390*/  DFMA R12, R44, R12, R18 ;  /* 0x0000000c2c0c722b */ /* 0x000fd00000000012 */
[----:B------:R-:W-:-:S08]  /*23a0*/  DFMA R12, R46, R42, R12 ;  /* 0x0000002a2e0c722b */ /* 0x000fd0000000000c */
[----:B------:R-:W-:-:S08]  /*23b0*/  DFMA R12, R8, R22, R12 ;  /* 0x00000016080c722b */ /* 0x000fd0000000000c */
[----:B----4-:R-:W-:-:S08]  /*23c0*/  DFMA R12, R10, R54, R12 ;  /* 0x000000360a0c722b */ /* 0x010fd0000000000c */
[----:B------:R-:W-:-:S08]  /*23d0*/  DFMA R12, R4, R24, R12 ;  /* 0x00000018040c722b */ /* 0x000fd0000000000c */
[----:B------:R-:W-:-:S08]  /*23e0*/  DFMA R12, R6, R14, R12 ;  /* 0x0000000e060c722b */ /* 0x000fd0000000000c */
[----:B------:R-:W-:-:S08]  /*23f0*/  DFMA R12, R36, R26, R12 ;  /* 0x0000001a240c722b */ /* 0x000fd0000000000c */
[----:B-----5:R-:W-:-:S08]  /*2400*/  DFMA R12, R38, R28, R12 ;  /* 0x0000001c260c722b */ /* 0x020fd0000000000c */
[----:B------:R-:W-:-:S08]  /*2410*/  DFMA R12, R48, R16, R12 ;  /* 0x00000010300c722b */ /* 0x000fd0000000000c */
[----:B------:R-:W-:-:S10]  /*2420*/  DFMA R56, R50, R56, R12 ;  /* 0x000000383238722b */ /* 0x000fd4000000000c */
        /* <DEDUP_REMOVED lines=27> */
[----:B------:R-:W-:Y:S01]  /*25e0*/  UMOV UR5, 0x3f2a01a0 ;  /* 0x3f2a01a000057882 */ /* 0x000fe20000000000 */
[----:B0-----:R-:W-:-:S05]  /*25f0*/  DADD R12, -R6, 1 ;  /* 0x3ff00000060c7429 */ /* 0x001fca0000000100 */
        /* <DEDUP_REMOVED lines=17> */
[----:B------:R-:W-:-:S08]  /*2710*/  DFMA R10, R8, R10, R8 ;  /* 0x0000000a080a722b */ /* 0x000fd00000000008 */
        /* <DEDUP_REMOVED lines=14> */
.L_x_8:
[----:B------:R-:W-:Y:S01]  /*2800*/  DMUL R4, R56, R56 ;  /* 0x0000003838047228 */ /* 0x000fe20000000000 */
[----:B------:R-:W-:Y:S01]  /*2810*/  MOV R6, 0x420afc3d ;  /* 0x420afc3d00067802 */ /* 0x000fe20000000f00 */
[----:B------:R-:W-:Y:S01]  /*2820*/  IMAD.MOV.U32 R7, RZ, RZ, 0x3f14359f ;  /* 0x3f14359fff077424 */ /* 0x000fe200078e00ff */
        /* <DEDUP_REMOVED lines=32> */
.L_x_9:
[----:B------:R-:W-:Y:S05]  /*2a30*/  BSYNC.RECONVERGENT B0 ;  /* 0x0000000000007941 */ /* 0x000fea0003800200 */
.L_x_7:
[----:B------:R-:W-:Y:S01]  /*2a40*/  STG.E.64 desc[UR6][R2.64+0x10], R8 ;  /* 0x0000100802007986 */ /* 0x000fe2000c101b06 */
[----:B------:R-:W-:Y:S05]  /*2a50*/  EXIT ;  /* 0x000000000000794d */ /* 0x000fea0003800000 */
.L_x_10:
[----:B------:R-:W-:-:S00]  /*2a60*/  BRA `(.L_x_10) ;  /* 0xfffffffc00fc7947 */ /* 0x000fc0000383ffff */
[----:B------:R-:W-:-:S00]  /*2a70*/  NOP ;  /* 0x0000000000007918 */ /* 0x000fc00000000000 */
        /* <DEDUP_REMOVED lines=8> */
.L_x_11:


//--------------------- .nv.shared.reserved.0     --------------------------
	.section	.nv.shared.reserved.0,"aw",@nobits
	.weak		__nv_reservedSMEM_offset_0_alias
	.size		__nv_reservedSMEM_offset_0_alias, 0, 64
	.other		__nv_reservedSMEM_offset_0_alias,@"STO_CUDA_RESERVED_SHARED STV_DEFAULT"
__nv_reservedSMEM_offset_0_alias:
	.zero		0
	.zero		64


//--------------------- .nv.constant0.predictBatch --------------------------
	.section	.nv.constant0.predictBatch,"a",@progbits
	.sectionflags	@""
	.align	4
.nv.constant0.predictBatch:
	.zero		932


//--------------------- SYMBOLS --------------------------

	.type		.nv.reservedSmem.offset0,@object
	.size		.nv.reservedSmem.offset0,0x4
